def matmul_kernel(
    a_ptr,
    b_ptr,
    c_ptr,
    M,
    N,
    K,
    stride_am,
    stride_ak,
    stride_bk,
    stride_bn,
    stride_cm,
    stride_cn,
    BLOCK_M: tl.constexpr,
    BLOCK_N: tl.constexpr,
    BLOCK_K: tl.constexpr,
    GROUP_M: tl.constexpr,
):
    pid = tl.program_id(axis=0)
    num_pid_m = tl.cdiv(M, BLOCK_M)
    num_pid_n = tl.cdiv(N, BLOCK_N)
    num_pid_in_group = GROUP_M * num_pid_n
    group_id = pid // num_pid_in_group
    first_pid_m = group_id * GROUP_M
    group_size_m = min(num_pid_m - first_pid_m, GROUP_M)
    pid_m = first_pid_m + ((pid % num_pid_in_group) % group_size_m)
    pid_n = (pid % num_pid_in_group) // group_size_m

    offs_am = (pid_m * BLOCK_M + tl.arange(0, BLOCK_M)) % M
    offs_bn = (pid_n * BLOCK_N + tl.arange(0, BLOCK_N)) % N
    offs_k = tl.arange(0, BLOCK_K)
    a_ptrs = a_ptr + offs_am[:, None] * stride_am + offs_k[None, :] * stride_ak
    b_ptrs = b_ptr + offs_k[:, None] * stride_bk + offs_bn[None, :] * stride_bn

    acc = tl.zeros((BLOCK_M, BLOCK_N), dtype=tl.float32)
    for kk in range(0, tl.cdiv(K, BLOCK_K)):
        a = tl.load(a_ptrs, mask=offs_k[None, :] < K - kk * BLOCK_K, other=0.0)
        b = tl.load(b_ptrs, mask=offs_k[:, None] < K - kk * BLOCK_K, other=0.0)
        acc = tl.dot(a, b, acc)
        a_ptrs += BLOCK_K * stride_ak
        b_ptrs += BLOCK_K * stride_bk

    c = acc.to(c_ptr.dtype.element_ty)
    offs_cm = pid_m * BLOCK_M + tl.arange(0, BLOCK_M)
    offs_cn = pid_n * BLOCK_N + tl.arange(0, BLOCK_N)
    c_ptrs = c_ptr + offs_cm[:, None] * stride_cm + offs_cn[None, :] * stride_cn
    mask = (offs_cm[:, None] < M) & (offs_cn[None, :] < N)
    tl.store(c_ptrs, c, mask=mask)

# config = {"BLOCK_K": 64, "BLOCK_M": 128, "BLOCK_N": 128, "GROUP_M": 8, "arch": "sm_100", "dtype": "bf16", "num_ctas": 4, "num_stages": 3, "num_warps": 4}
# arch = sm_100


// ===== COMPILED SASS (sm_100a) =====

	.target	sm_100a

	.elftype	@"ET_EXEC"


//--------------------- .note.nv.tkinfo           --------------------------
	.section	.note.nv.tkinfo,"",@"SHT_NOTE"
	.sectionflags	@"SHF_NOTE_NV_TKINFO"
	.tkinfo
        /*0018*/ 	.word	0x00000081
        /*0030*/ 	.string	""
        /*0030*/ 	.string	"ptxas-blackwell"
        /*0030*/ 	.string	"Cuda compilation tools, release 12.9, V12.9.86"
        /*0030*/ 	.string	"Build cuda_12.9.r12.9/compiler.36037853_0"
        /*0030*/ 	.string	"-v  -suppress-debug-info  -lineinfo  -arch sm_100a "



//--------------------- .note.nv.cuver            --------------------------
	.section	.note.nv.cuver,"",@"SHT_NOTE"
	.sectionflags	@"SHF_NOTE_NV_CUVER"
        /*0018*/ 	.short	0x0001
        /*001a*/ 	.short	0x0064
        /*001c*/ 	.short	0x0001
        /*001e*/ 	.short	0x0000
        /*0020*/ 	.short	0x0001
        /*0022*/ 	.short	0x0000


//--------------------- .nv.info                  --------------------------
	.section	.nv.info,"",@"SHT_CUDA_INFO"
	.align	4


	//----- nvinfo : EIATTR_REGCOUNT
	.align		4
        /*0000*/ 	.byte	0x04, 0x2f
        /*0002*/ 	.short	(.L_4 - .L_3)
	.align		4
.L_3:
        /*0004*/ 	.word	index@(matmul_kernel)
        /*0008*/ 	.word	0x000000fe


	//----- nvinfo : EIATTR_FRAME_SIZE
	.align		4
.L_4:
        /*000c*/ 	.byte	0x04, 0x11
        /*000e*/ 	.short	(.L_6 - .L_5)
	.align		4
.L_5:
        /*0010*/ 	.word	index@($__internal_2_$__cuda_sm10x_tcgen05_guardrail_trap_unallocated_columns_being_dealloced)
        /*0014*/ 	.word	0x00000000


	//----- nvinfo : EIATTR_FRAME_SIZE
	.align		4
.L_6:
        /*0018*/ 	.byte	0x04, 0x11
        /*001a*/ 	.short	(.L_8 - .L_7)
	.align		4
.L_7:
        /*001c*/ 	.word	index@($__internal_1_$__cuda_sm10x_tcgen05_guardrail_trap_phase_invalid_during_alloc)
        /*0020*/ 	.word	0x00000000


	//----- nvinfo : EIATTR_FRAME_SIZE
	.align		4
.L_8:
        /*0024*/ 	.byte	0x04, 0x11
        /*0026*/ 	.short	(.L_10 - .L_9)
	.align		4
.L_9:
        /*0028*/ 	.word	index@($__internal_0_$__cuda_sm10x_tcgen05_guardrail_trap_col_being_dealloced_not_returned_by_alloc)
        /*002c*/ 	.word	0x00000000


	//----- nvinfo : EIATTR_FRAME_SIZE
	.align		4
.L_10:
        /*0030*/ 	.byte	0x04, 0x11
        /*0032*/ 	.short	(.L_12 - .L_11)
	.align		4
.L_11:
        /*0034*/ 	.word	index@(matmul_kernel)
        /*0038*/ 	.word	0x00000000


	//----- nvinfo : EIATTR_MIN_STACK_SIZE
	.align		4
.L_12:
        /*003c*/ 	.byte	0x04, 0x12
        /*003e*/ 	.short	(.L_14 - .L_13)
	.align		4
.L_13:
        /*0040*/ 	.word	index@(matmul_kernel)
        /*0044*/ 	.word	0x00000000
.L_14:


//--------------------- .nv.info.matmul_kernel    --------------------------
	.section	.nv.info.matmul_kernel,"",@"SHT_CUDA_INFO"
	.sectionflags	@""
	.align	4


	//----- nvinfo : EIATTR_CUDA_API_VERSION
	.align		4
        /*0000*/ 	.byte	0x04, 0x37
        /*0002*/ 	.short	(.L_16 - .L_15)
.L_15:
        /*0004*/ 	.word	0x00000081


	//----- nvinfo : EIATTR_KPARAM_INFO
	.align		4
.L_16:
        /*0008*/ 	.byte	0x04, 0x17
        /*000a*/ 	.short	(.L_18 - .L_17)
.L_17:
        /*000c*/ 	.word	0x00000000
        /*0010*/ 	.short	0x000d
        /*0012*/ 	.short	0x0048
        /*0014*/ 	.byte	0x00, 0xf4, 0x21, 0x00


	//----- nvinfo : EIATTR_KPARAM_INFO
	.align		4
.L_18:
        /*0018*/ 	.byte	0x04, 0x17
        /*001a*/ 	.short	(.L_20 - .L_19)
.L_19:
        /*001c*/ 	.word	0x00000000
        /*0020*/ 	.short	0x000c
        /*0022*/ 	.short	0x0040
        /*0024*/ 	.byte	0x00, 0xf4, 0x21, 0x00


	//----- nvinfo : EIATTR_KPARAM_INFO
	.align		4
.L_20:
        /*0028*/ 	.byte	0x04, 0x17
        /*002a*/ 	.short	(.L_22 - .L_21)
.L_21:
        /*002c*/ 	.word	0x00000000
        /*0030*/ 	.short	0x000b
        /*0032*/ 	.short	0x0038
        /*0034*/ 	.byte	0x00, 0xf0, 0x11, 0x00


	//----- nvinfo : EIATTR_KPARAM_INFO
	.align		4
.L_22:
        /*0038*/ 	.byte	0x04, 0x17
        /*003a*/ 	.short	(.L_24 - .L_23)
.L_23:
        /*003c*/ 	.word	0x00000000
        /*0040*/ 	.short	0x000a
        /*0042*/ 	.short	0x0034
        /*0044*/ 	.byte	0x00, 0xf0, 0x11, 0x00


	//----- nvinfo : EIATTR_KPARAM_INFO
	.align		4
.L_24:
        /*0048*/ 	.byte	0x04, 0x17
        /*004a*/ 	.short	(.L_26 - .L_25)
.L_25:
        /*004c*/ 	.word	0x00000000
        /*0050*/ 	.short	0x0009
        /*0052*/ 	.short	0x0030
        /*0054*/ 	.byte	0x00, 0xf0, 0x11, 0x00


	//----- nvinfo : EIATTR_KPARAM_INFO
	.align		4
.L_26:
        /*0058*/ 	.byte	0x04, 0x17
        /*005a*/ 	.short	(.L_28 - .L_27)
.L_27:
        /*005c*/ 	.word	0x00000000
        /*0060*/ 	.short	0x0008
        /*0062*/ 	.short	0x002c
        /*0064*/ 	.byte	0x00, 0xf0, 0x11, 0x00


	//----- nvinfo : EIATTR_KPARAM_INFO
	.align		4
.L_28:
        /*0068*/ 	.byte	0x04, 0x17
        /*006a*/ 	.short	(.L_30 - .L_29)
.L_29:
        /*006c*/ 	.word	0x00000000
        /*0070*/ 	.short	0x0007
        /*0072*/ 	.short	0x0028
        /*0074*/ 	.byte	0x00, 0xf0, 0x11, 0x00


	//----- nvinfo : EIATTR_KPARAM_INFO
	.align		4
.L_30:
        /*0078*/ 	.byte	0x04, 0x17
        /*007a*/ 	.short	(.L_32 - .L_31)
.L_31:
        /*007c*/ 	.word	0x00000000
        /*0080*/ 	.short	0x0006
        /*0082*/ 	.short	0x0024
        /*0084*/ 	.byte	0x00, 0xf0, 0x11, 0x00


	//----- nvinfo : EIATTR_KPARAM_INFO
	.align		4
.L_32:
        /*0088*/ 	.byte	0x04, 0x17
        /*008a*/ 	.short	(.L_34 - .L_33)
.L_33:
        /*008c*/ 	.word	0x00000000
        /*0090*/ 	.short	0x0005
        /*0092*/ 	.short	0x0020
        /*0094*/ 	.byte	0x00, 0xf0, 0x11, 0x00


	//----- nvinfo : EIATTR_KPARAM_INFO
	.align		4
.L_34:
        /*0098*/ 	.byte	0x04, 0x17
        /*009a*/ 	.short	(.L_36 - .L_35)
.L_35:
        /*009c*/ 	.word	0x00000000
        /*00a0*/ 	.short	0x0004
        /*00a2*/ 	.short	0x001c
        /*00a4*/ 	.byte	0x00, 0xf0, 0x11, 0x00


	//----- nvinfo : EIATTR_KPARAM_INFO
	.align		4
.L_36:
        /*00a8*/ 	.byte	0x04, 0x17
        /*00aa*/ 	.short	(.L_38 - .L_37)
.L_37:
        /*00ac*/ 	.word	0x00000000
        /*00b0*/ 	.short	0x0003
        /*00b2*/ 	.short	0x0018
        /*00b4*/ 	.byte	0x00, 0xf0, 0x11, 0x00


	//----- nvinfo : EIATTR_KPARAM_INFO
	.align		4
.L_38:
        /*00b8*/ 	.byte	0x04, 0x17
        /*00ba*/ 	.short	(.L_40 - .L_39)
.L_39:
        /*00bc*/ 	.word	0x00000000
        /*00c0*/ 	.short	0x0002
        /*00c2*/ 	.short	0x0010
        /*00c4*/ 	.byte	0x00, 0xf4, 0x21, 0x00


	//----- nvinfo : EIATTR_KPARAM_INFO
	.align		4
.L_40:
        /*00c8*/ 	.byte	0x04, 0x17
        /*00ca*/ 	.short	(.L_42 - .L_41)
.L_41:
        /*00cc*/ 	.word	0x00000000
        /*00d0*/ 	.short	0x0001
        /*00d2*/ 	.short	0x0008
        /*00d4*/ 	.byte	0x00, 0xf4, 0x21, 0x00


	//----- nvinfo : EIATTR_KPARAM_INFO
	.align		4
.L_42:
        /*00d8*/ 	.byte	0x04, 0x17
        /*00da*/ 	.short	(.L_44 - .L_43)
.L_43:
        /*00dc*/ 	.word	0x00000000
        /*00e0*/ 	.short	0x0000
        /*00e2*/ 	.short	0x0000
        /*00e4*/ 	.byte	0x00, 0xf4, 0x21, 0x00


	//----- nvinfo : EIATTR_EXPLICIT_CLUSTER
	.align		4
.L_44:
        /*00e8*/ 	.byte	0x01, 0x3e
	.zero		2


	//----- nvinfo : EIATTR_CTA_PER_CLUSTER
	.align		4
        /*00ec*/ 	.byte	0x04, 0x3d
        /*00ee*/ 	.short	(.L_46 - .L_45)
.L_45:
        /*00f0*/ 	.word	0x00000004
        /*00f4*/ 	.word	0x00000001
        /*00f8*/ 	.word	0x00000001


	//----- nvinfo : EIATTR_AT_ENTRY_FRAGMENTS
	.align		4
.L_46:
        /*00fc*/ 	.byte	0x04, 0x4f
        /*00fe*/ 	.short	(.L_48 - .L_47)


	//   ....[0]....
.L_47:
        /*0100*/ 	.word	0x00000004


	//----- nvinfo : EIATTR_RESERVED_SMEM_USED
	.align		4
.L_48:
        /*0104*/ 	.byte	0x01, 0x41
	.zero		2


	//----- nvinfo : EIATTR_SPARSE_MMA_MASK
	.align		4
        /*0108*/ 	.byte	0x03, 0x50
        /*010a*/ 	.short	0x0000


	//----- nvinfo : EIATTR_TCGEN05_1CTA_USED
	.align		4
        /*010c*/ 	.byte	0x01, 0x51
	.zero		2


	//----- nvinfo : EIATTR_MAXREG_COUNT
	.align		4
        /*0110*/ 	.byte	0x03, 0x1b
        /*0112*/ 	.short	0x00ff


	//----- nvinfo : EIATTR_NUM_BARRIERS
	.align		4
        /*0114*/ 	.byte	0x02, 0x4c
        /*0116*/ 	.byte	0x01
	.zero		1


	//----- nvinfo : EIATTR_INT_WARP_WIDE_INSTR_OFFSETS
	.align		4
        /*0118*/ 	.byte	0x04, 0x31
        /*011a*/ 	.short	(.L_50 - .L_49)


	//   ....[0]....
.L_49:
        /*011c*/ 	.word	0x00002520


	//   ....[1]....
        /*0120*/ 	.word	0x00002530


	//   ....[2]....
        /*0124*/ 	.word	0x00003e30


	//   ....[3]....
        /*0128*/ 	.word	0x00007340


	//   ....[4]....
        /*012c*/ 	.word	0x00007390


	//----- nvinfo : EIATTR_COOP_GROUP_MASK_REGIDS
	.align		4
.L_50:
        /*0130*/ 	.byte	0x04, 0x29
        /*0132*/ 	.short	(.L_52 - .L_51)


	//   ....[0]....
.L_51:
        /*0134*/ 	.word	0xffffffff


	//   ....[1]....
        /*0138*/ 	.word	0xffffffff


	//   ....[2]....
        /*013c*/ 	.word	0xffffffff


	//   ....[3]....
        /*0140*/ 	.word	0xffffffff


	//----- nvinfo : EIATTR_COOP_GROUP_INSTR_OFFSETS
	.align		4
.L_52:
        /*0144*/ 	.byte	0x04, 0x28
        /*0146*/ 	.short	(.L_54 - .L_53)


	//   ....[0]....
.L_53:
        /*0148*/ 	.word	0x00000070


	//   ....[1]....
        /*014c*/ 	.word	0x00000330


	//   ....[2]....
        /*0150*/ 	.word	0x000071d0


	//   ....[3]....
        /*0154*/ 	.word	0x00007440


	//----- nvinfo : EIATTR_VRC_CTA_INIT_COUNT
	.align		4
.L_54:
        /*0158*/ 	.byte	0x02, 0x4a
        /*015a*/ 	.byte	0x80
	.zero		1


	//----- nvinfo : EIATTR_MBARRIER_INSTR_OFFSETS
	.align		4
        /*015c*/ 	.byte	0x04, 0x39
        /*015e*/ 	.short	(.L_56 - .L_55)


	//   ....[0]....
.L_55:
        /*0160*/ 	.word	0x00002650
        /*0164*/ 	.word	0x000000ff
        /*0168*/ 	.word	0x00000000
        /*016c*/ 	.short	0x0100
        /*016e*/ 	.byte	0x0b
	.zero		1


	//   ....[1]....
        /*0170*/ 	.word	0x00003e70
        /*0174*/ 	.word	0x000000ff
        /*0178*/ 	.word	0x00008008
        /*017c*/ 	.short	0x0100
        /*017e*/ 	.byte	0x09
	.zero		1


	//   ....[2]....
        /*0180*/ 	.word	0x00004eb0
        /*0184*/ 	.word	0x000000ff
        /*0188*/ 	.word	0x00000000
        /*018c*/ 	.short	0x010a
        /*018e*/ 	.byte	0x0b
	.zero		1


	//   ....[3]....
        /*0190*/ 	.word	0x00006350
        /*0194*/ 	.word	0x000000ff
        /*0198*/ 	.word	0x00000000
        /*019c*/ 	.short	0x010a
        /*019e*/ 	.byte	0x0b
	.zero		1


	//   ....[4]....
        /*01a0*/ 	.word	0x00006450
        /*01a4*/ 	.word	0x000000ff
        /*01a8*/ 	.word	0x00008000
        /*01ac*/ 	.short	0x0108
        /*01ae*/ 	.byte	0x09
	.zero		1


	//   ....[5]....
        /*01b0*/ 	.word	0x00006500
        /*01b4*/ 	.word	0x000000ff
        /*01b8*/ 	.word	0x00008008
        /*01bc*/ 	.short	0x0108
        /*01be*/ 	.byte	0x09
	.zero		1


	//   ....[6]....
        /*01c0*/ 	.word	0x00007460
        /*01c4*/ 	.word	0x000000ff
        /*01c8*/ 	.word	0x00000000
        /*01cc*/ 	.short	0x010a
        /*01ce*/ 	.byte	0x0b
	.zero		1


	//   ....[7]....
        /*01d0*/ 	.word	0x00007490
        /*01d4*/ 	.word	0x000000ff
        /*01d8*/ 	.word	0x00000000
        /*01dc*/ 	.short	0x010a
        /*01de*/ 	.byte	0x0b
	.zero		1


	//----- nvinfo : EIATTR_NUM_MBARRIERS
	.align		4
.L_56:
        /*01e0*/ 	.byte	0x03, 0x38
        /*01e2*/ 	.short	0x0002


	//----- nvinfo : EIATTR_EXIT_INSTR_OFFSETS
	.align		4
        /*01e4*/ 	.byte	0x04, 0x1c
        /*01e6*/ 	.short	(.L_58 - .L_57)


	//   ....[0]....
.L_57:
        /*01e8*/ 	.word	0x00007450


	//----- nvinfo : EIATTR_REQNTID
	.align		4
.L_58:
        /*01ec*/ 	.byte	0x04, 0x10
        /*01ee*/ 	.short	(.L_60 - .L_59)
.L_59:
        /*01f0*/ 	.word	0x00000080
        /*01f4*/ 	.word	0x00000001
        /*01f8*/ 	.word	0x00000001


	//----- nvinfo : EIATTR_CRS_STACK_SIZE
	.align		4
.L_60:
        /*01fc*/ 	.byte	0x04, 0x1e
        /*01fe*/ 	.short	(.L_62 - .L_61)
.L_61:
        /*0200*/ 	.word	0x00000000


	//----- nvinfo : EIATTR_CBANK_PARAM_SIZE
	.align		4
.L_62:
        /*0204*/ 	.byte	0x03, 0x19
        /*0206*/ 	.short	0x0050


	//----- nvinfo : EIATTR_PARAM_CBANK
	.align		4
        /*0208*/ 	.byte	0x04, 0x0a
        /*020a*/ 	.short	(.L_64 - .L_63)
	.align		4
.L_63:
        /*020c*/ 	.word	index@(.nv.constant0.matmul_kernel)
        /*0210*/ 	.short	0x0380
        /*0212*/ 	.short	0x0050


	//----- nvinfo : EIATTR_SW_WAR
	.align		4
.L_64:
        /*0214*/ 	.byte	0x04, 0x36
        /*0216*/ 	.short	(.L_66 - .L_65)
.L_65:
        /*0218*/ 	.word	0x00000008
.L_66:


//--------------------- .nv.compat                --------------------------
	.section	.nv.compat,"",@"SHT_CUDA_COMPAT_INFO"
	.align	4
        /*0000*/ 	.byte	0x02, 0x02, 0x02, 0x00, 0x02, 0x05, 0x05, 0x00, 0x02, 0x03, 0x00, 0x00, 0x02, 0x06, 0x01, 0x00


//--------------------- .nv.callgraph             --------------------------
	.section	.nv.callgraph,"",@"SHT_CUDA_CALLGRAPH"
	.align	4
	.sectionentsize	8
	.align		4
        /*0000*/ 	.word	0x00000000
	.align		4
        /*0004*/ 	.word	0xffffffff
	.align		4
        /*0008*/ 	.word	0x00000000
	.align		4
        /*000c*/ 	.word	0xfffffffe
	.align		4
        /*0010*/ 	.word	0x00000000
	.align		4
        /*0014*/ 	.word	0xfffffffd
	.align		4
        /*0018*/ 	.word	0x00000000
	.align		4
        /*001c*/ 	.word	0xfffffffc


//--------------------- .text.matmul_kernel       --------------------------
	.section	.text.matmul_kernel,"ax",@progbits
	.align	128
        .global         matmul_kernel
        .type           matmul_kernel,@function
        .size           matmul_kernel,(.L_x_20 - matmul_kernel)
        .other          matmul_kernel,@"STO_CUDA_ENTRY STV_DEFAULT"
matmul_kernel:
.text.matmul_kernel:
[----:B------:R-:W0:Y:S01]  /*0000*/  LDC R1, c[0x0][0x37c] ;  /* 0x0000df00ff017b82 */ /* 0x000e220000000800 */
[----:B------:R-:W1:Y:S01]  /*0010*/  S2R R98, SR_TID.X ;  /* 0x0000000000627919 */ /* 0x000e620000002100 */
[----:B------:R-:W2:Y:S01]  /*0020*/  LDCU.64 UR20, c[0x0][0x358] ;  /* 0x00006b00ff1477ac */ /* 0x000ea20008000a00 */
[----:B-1----:R-:W-:-:S13]  /*0030*/  ISETP.GE.U32.AND P0, PT, R98, 0x20, PT ;  /* 0x000000206200780c */ /* 0x002fda0003f06070 */
[----:B------:R-:W-:Y:S02]  /*0040*/  VOTEU.ANY UP0, P0 ;  /* 0x0000000000ff7886 */ /* 0x000fe40000000100 */
[----:B0-2---:R-:W-:Y:S05]  /*0050*/  BRA.U UP0, `(.L_x_0) ;  /* 0x0000000100b87547 */ /* 0x005fea000b800000 */
[----:B------:R-:W0:Y:S01]  /*0060*/  S2UR UR6, SR_CgaCtaId ;  /* 0x00000000000679c3 */ /* 0x000e220000008800 */
[----:B------:R-:W-:Y:S01]  /*0070*/  NOP ;  /* 0x0000000000007918 */ /* 0x000fe20000000000 */
[----:B------:R-:W-:Y:S02]  /*0080*/  UMOV UR4, 0x40 ;  /* 0x0000004000047882 */ /* 0x000fe40000000000 */
[----:B0-----:R-:W-:-:S09]  /*0090*/  ULEA UR4, UR6, UR4, 0x18 ;  /* 0x0000000406047291 */ /* 0x001fd2000f8ec0ff */
[----:B------:R-:W0:Y:S01]  /*00a0*/  LDS.U8 R0, [UR4] ;  /* 0x00000004ff007984 */ /* 0x000e220008000000 */
[----:B------:R-:W-:Y:S02]  /*00b0*/  UMOV UR4, 0x400 ;  /* 0x0000040000047882 */ /* 0x000fe40000000000 */
[----:B------:R-:W-:Y:S01]  /*00c0*/  ULEA UR4, UR6, UR4, 0x18 ;  /* 0x0000000406047291 */ /* 0x000fe2000f8ec0ff */
[----:B0-----:R-:W-:-:S13]  /*00d0*/  ISETP.NE.AND P0, PT, R0, RZ, PT ;  /* 0x000000ff0000720c */ /* 0x001fda0003f05270 */
[----:B------:R-:W-:Y:S05]  /*00e0*/  @P0 BRA `(.L_x_1) ;  /* 0x00000000007c0947 */ /* 0x000fea0003800000 */
[----:B------:R-:W-:-:S13]  /*00f0*/  ELECT P0, URZ, PT ;  /* 0x0000000000ff782f */ /* 0x000fda0003800000 */
[----:B------:R-:W-:Y:S05]  /*0100*/  @!P0 BRA `(.L_x_2) ;  /* 0x0000000000848947 */ /* 0x000fea0003800000 */
[----:B------:R-:W-:Y:S01]  /*0110*/  UMOV UR5, 0x2 ;  /* 0x0000000200057882 */ /* 0x000fe20000000000 */
[----:B------:R-:W-:Y:S02]  /*0120*/  IMAD.MOV.U32 R4, RZ, RZ, 0x1 ;  /* 0x00000001ff047424 */ /* 0x000fe400078e00ff */
[----:B------:R-:W-:Y:S02]  /*0130*/  IMAD.MOV.U32 R5, RZ, RZ, 0x3 ;  /* 0x00000003ff057424 */ /* 0x000fe400078e00ff */
[----:B------:R-:W-:Y:S04]  /*0140*/  DEPBAR.LE SB0, 0x36 ;  /* 0x00008d800000791a */ /* 0x000fe80000000000 */
[----:B------:R-:W0:Y:S02]  /*0150*/  UTCATOMSWS.FIND_AND_SET.ALIGN UP1, UR5, UR5 ;  /* 0x00000005000575e3 */ /* 0x000e240008020800 */
[----:B0-----:R-:W-:-:S04]  /*0160*/  PLOP3.LUT P0, PT, PT, PT, UP1, 0x80, 0x8 ;  /* 0x000000000008781c */ /* 0x001fc80003f0f018 */
[----:B------:R-:W-:-:S04]  /*0170*/  SEL R0, RZ, 0xffffffff, !P0 ;  /* 0xffffffffff007807 */ /* 0x000fc80004000000 */
[----:B------:R-:W-:Y:S01]  /*0180*/  ISETP.NE.AND P0, PT, R0, RZ, PT ;  /* 0x000000ff0000720c */ /* 0x000fe20003f05270 */
[----:B------:R-:W-:-:S12]  /*0190*/  IMAD.U32 R0, RZ, RZ, UR5 ;  /* 0x00000005ff007e24 */ /* 0x000fd8000f8e00ff */
[----:B------:R-:W-:Y:S05]  /*01a0*/  @P0 BRA `(.L_x_3) ;  /* 0x0000000000240947 */ /* 0x000fea0003800000 */
.L_x_4:
[----:B------:R-:W-:Y:S05]  /*01b0*/  NANOSLEEP 0x64 ;  /* 0x000000640000795d */ /* 0x000fea0003800000 */
[----:B------:R-:W-:-:S05]  /*01c0*/  UMOV UR5, 0x2 ;  /* 0x0000000200057882 */ /* 0x000fca0000000000 */
[----:B------:R-:W-:Y:S04]  /*01d0*/  DEPBAR.LE SB0, 0x36 ;  /* 0x00008d800000791a */ /* 0x000fe80000000000 */
[----:B------:R-:W0:Y:S02]  /*01e0*/  UTCATOMSWS.FIND_AND_SET.ALIGN UP1, UR5, UR5 ;  /* 0x00000005000575e3 */ /* 0x000e240008020800 */
[----:B0-----:R-:W-:-:S04]  /*01f0*/  PLOP3.LUT P0, PT, PT, PT, UP1, 0x80, 0x8 ;  /* 0x000000000008781c */ /* 0x001fc80003f0f018 */
[----:B------:R-:W-:-:S04]  /*0200*/  SEL R0, RZ, 0xffffffff, !P0 ;  /* 0xffffffffff007807 */ /* 0x000fc80004000000 */
[----:B------:R-:W-:Y:S01]  /*0210*/  ISETP.NE.AND P0, PT, R0, RZ, PT ;  /* 0x000000ff0000720c */ /* 0x000fe20003f05270 */
[----:B------:R-:W-:-:S12]  /*0220*/  IMAD.U32 R0, RZ, RZ, UR5 ;  /* 0x00000005ff007e24 */ /* 0x000fd8000f8e00ff */
[----:B------:R-:W-:Y:S05]  /*0230*/  @!P0 BRA `(.L_x_4) ;  /* 0xfffffffc00dc8947 */ /* 0x000fea000383ffff */
.L_x_3:
[C---:B------:R-:W-:Y:S01]  /*0240*/  VIADD R3, R0.reuse, 0x10 ;  /* 0x0000001000037836 */ /* 0x040fe20000000000 */
[----:B------:R-:W-:Y:S01]  /*0250*/  UMOV UR5, 0x50 ;  /* 0x0000005000057882 */ /* 0x000fe20000000000 */
[----:B------:R-:W-:Y:S01]  /*0260*/  SHF.L.U32 R2, R5, R0, RZ ;  /* 0x0000000005027219 */ /* 0x000fe200000006ff */
[----:B------:R-:W-:Y:S01]  /*0270*/  ULEA UR5, UR6, UR5, 0x18 ;  /* 0x0000000506057291 */ /* 0x000fe2000f8ec0ff */
[----:B------:R-:W-:Y:S01]  /*0280*/  IMAD.SHL.U32 R0, R0, 0x20, RZ ;  /* 0x0000002000007824 */ /* 0x000fe200078e00ff */
[----:B------:R-:W-:-:S04]  /*0290*/  SHF.L.U32 R3, R4, R3, RZ ;  /* 0x0000000304037219 */ /* 0x000fc800000006ff */
[----:B------:R-:W-:-:S05]  /*02a0*/  LOP3.LUT R2, R3, R2, RZ, 0xfc, !PT ;  /* 0x0000000203027212 */ /* 0x000fca00078efcff */
[----:B------:R0:W-:Y:S04]  /*02b0*/  ATOMS.OR RZ, [UR5], R2 ;  /* 0x00000002ffff798c */ /* 0x0001e8000b000005 */
[----:B------:R0:W-:Y:S01]  /*02c0*/  STS [UR4], R0 ;  /* 0x00000000ff007988 */ /* 0x0001e20008000804 */
[----:B------:R-:W-:Y:S05]  /*02d0*/  BRA `(.L_x_2) ;  /* 0x0000000000107947 */ /* 0x000fea0003800000 */
.L_x_1:
[----:B------:R-:W-:Y:S01]  /*02e0*/  IMAD.MOV.U32 R0, RZ, RZ, -0x1 ;  /* 0xffffffffff007424 */ /* 0x000fe200078e00ff */
[----:B------:R-:W-:-:S04]  /*02f0*/  MOV R2, 0x320 ;  /* 0x0000032000027802 */ /* 0x000fc80000000f00 */
[----:B------:R0:W-:Y:S03]  /*0300*/  STS [UR4], R0 ;  /* 0x00000000ff007988 */ /* 0x0001e60008000804 */
[----:B0-----:R-:W-:Y:S05]  /*0310*/  CALL.REL.NOINC `($__internal_1_$__cuda_sm10x_tcgen05_guardrail_trap_phase_invalid_during_alloc) ;  /* 0x0000007000747944 */ /* 0x001fea0003c00000 */
.L_x_2:
[----:B------:R-:W-:Y:S05]  /*0320*/  WARPSYNC.ALL ;  /* 0x0000000000007948 */ /* 0x000fea0003800000 */
[----:B------:R-:W-:Y:S01]  /*0330*/  NOP ;  /* 0x0000000000007918 */ /* 0x000fe20000000000 */
.L_x_0:
[----:B------:R-:W1:Y:S08]  /*0340*/  LDC.64 R28, c[0x0][0x398] ;  /* 0x0000e600ff1c7b82 */ /* 0x000e700000000a00 */
[----:B------:R-:W2:Y:S02]  /*0350*/  S2UR UR5, SR_CgaSize ;  /* 0x00000000000579c3 */ /* 0x000ea40000008a00 */
[----:B--2---:R-:W-:-:S12]  /*0360*/  UIMAD UR5, UR5, -0xa0, URZ ;  /* 0xffffff60050578a4 */ /* 0x004fd8000f8e02ff */
[----:B------:R-:W2:Y:S01]  /*0370*/  LDCU UR5, c[0x0][UR5+0x2b0] ;  /* 0x00005600050577ac */ /* 0x000ea20008000800 */
[--C-:B------:R-:W-:Y:S02]  /*0380*/  SHF.R.U32.HI R141, RZ, 0x6, R98.reuse ;  /* 0x00000006ff8d7819 */ /* 0x100fe40000011662 */
[----:B------:R-:W-:Y:S01]  /*0390*/  LOP3.LUT R94, R98, 0x3f, RZ, 0xc0, !PT ;  /* 0x0000003f625e7812 */ /* 0x000fe200078ec0ff */
[----:B------:R-:W-:Y:S01]  /*03a0*/  UMOV UR9, 0x400 ;  /* 0x0000040000097882 */ /* 0x000fe20000000000 */
[----:B------:R-:W-:Y:S01]  /*03b0*/  SGXT.U32 R141, R141, 0x1 ;  /* 0x000000018d8d781a */ /* 0x000fe20000000000 */
[----:B------:R-:W3:Y:S01]  /*03c0*/  LDCU.128 UR12, c[0x0][0x380] ;  /* 0x00007000ff0c77ac */ /* 0x000ee20008000c00 */
[----:B------:R-:W4:Y:S01]  /*03d0*/  S2UR UR4, SR_CTAID.X ;  /* 0x00000000000479c3 */ /* 0x000f220000002500 */
[----:B------:R-:W-:Y:S02]  /*03e0*/  SHF.R.U32.HI R106, RZ, 0x5, R98 ;  /* 0x00000005ff6a7819 */ /* 0x000fe40000011662 */
[----:B------:R-:W-:Y:S01]  /*03f0*/  PRMT R128, RZ, 0x7610, R128 ;  /* 0x00007610ff807816 */ /* 0x000fe20000000080 */
[----:B------:R-:W-:Y:S01]  /*0400*/  UMOV UR6, 0x1 ;  /* 0x0000000100067882 */ /* 0x000fe20000000000 */
[----:B------:R-:W-:-:S02]  /*0410*/  LOP3.LUT R175, R141, 0x8, RZ, 0xfc, !PT ;  /* 0x000000088daf7812 */ /* 0x000fc400078efcff */
[----:B------:R-:W-:Y:S01]  /*0420*/  LOP3.LUT R177, R141, 0xa, RZ, 0xfc, !PT ;  /* 0x0000000a8db17812 */ /* 0x000fe200078efcff */
[----:B------:R-:W5:Y:S01]  /*0430*/  LDC.64 R138, c[0x0][0x3a8] ;  /* 0x0000ea00ff8a7b82 */ /* 0x000f620000000a00 */
[----:B01----:R-:W-:Y:S01]  /*0440*/  VIADD R0, R29, 0x7f ;  /* 0x0000007f1d007836 */ /* 0x003fe20000000000 */
[----:B------:R-:W-:-:S06]  /*0450*/  IABS R38, R29 ;  /* 0x0000001d00267213 */ /* 0x000fcc0000000000 */
[----:B------:R-:W0:Y:S01]  /*0460*/  LDC.64 R88, c[0x0][0x3a0] ;  /* 0x0000e800ff587b82 */ /* 0x000e220000000a00 */
[----:B------:R-:W-:Y:S02]  /*0470*/  IABS R37, R28 ;  /* 0x0000001c00257213 */ /* 0x000fe40000000000 */
[----:B------:R-:W-:Y:S02]  /*0480*/  SHF.R.S32.HI R3, RZ, 0x1f, R0 ;  /* 0x0000001fff037819 */ /* 0x000fe40000011400 */
[----:B----4-:R-:W-:Y:S02]  /*0490*/  I2FP.F32.U32 R5, UR4 ;  /* 0x0000000400057c45 */ /* 0x010fe40008201000 */
[----:B------:R-:W-:-:S03]  /*04a0*/  LEA.HI R3, R3, R0, RZ, 0x7 ;  /* 0x0000000003037211 */ /* 0x000fc600078f38ff */
[----:B--2---:R-:W-:Y:S01]  /*04b0*/  FMUL R5, R5, UR5 ;  /* 0x0000000505057c20 */ /* 0x004fe20008400000 */
[----:B------:R-:W-:Y:S01]  /*04c0*/  SHF.R.S32.HI R3, RZ, 0x7, R3 ;  /* 0x00000007ff037819 */ /* 0x000fe20000011403 */
[----:B------:R-:W1:Y:S01]  /*04d0*/  S2UR UR5, SR_CgaCtaId ;  /* 0x00000000000579c3 */ /* 0x000e620000008800 */
[----:B-----5:R-:W-:-:S03]  /*04e0*/  IMAD R67, R141, R138, RZ ;  /* 0x0000008a8d437224 */ /* 0x020fc600078e02ff */
[----:B------:R-:W-:Y:S01]  /*04f0*/  IMAD.SHL.U32 R4, R3, 0x8, RZ ;  /* 0x0000000803047824 */ /* 0x000fe200078e00ff */
[----:B------:R-:W-:Y:S01]  /*0500*/  F2I.U32.TRUNC.NTZ R5, R5 ;  /* 0x0000000500057305 */ /* 0x000fe2000020f000 */
[----:B------:R-:W-:-:S03]  /*0510*/  IMAD R75, R138, 0x2, R67 ;  /* 0x000000028a4b7824 */ /* 0x000fc600078e0243 */
[----:B------:R-:W-:Y:S01]  /*0520*/  IABS R7, R4 ;  /* 0x0000000400077213 */ /* 0x000fe20000000000 */
[----:B------:R-:W-:Y:S02]  /*0530*/  IMAD R77, R138, 0x2, R75 ;  /* 0x000000028a4d7824 */ /* 0x000fe400078e024b */
[----:B0-----:R-:W-:Y:S01]  /*0540*/  VIADD R174, R88, 0x3f ;  /* 0x0000003f58ae7836 */ /* 0x001fe20000000000 */
[----:B------:R-:W0:Y:S01]  /*0550*/  I2F.RP R0, R7 ;  /* 0x0000000700007306 */ /* 0x000e220000209400 */
[----:B------:R-:W-:-:S04]  /*0560*/  IMAD R79, R138, 0x2, R77 ;  /* 0x000000028a4f7824 */ /* 0x000fc800078e024d */
[----:B------:R-:W-:-:S04]  /*0570*/  IMAD R117, R138, 0x2, R79 ;  /* 0x000000028a757824 */ /* 0x000fc800078e024f */
[C---:B------:R-:W-:Y:S01]  /*0580*/  IMAD R113, R138.reuse, 0x2, R117 ;  /* 0x000000028a717824 */ /* 0x040fe200078e0275 */
[----:B-1----:R-:W-:Y:S02]  /*0590*/  USHF.L.U32 UR4, UR5, 0x6, URZ ;  /* 0x0000000605047899 */ /* 0x002fe400080006ff */
[----:B------:R-:W-:Y:S01]  /*05a0*/  ULEA UR9, UR5, UR9, 0x18 ;  /* 0x0000000905097291 */ /* 0x000fe2000f8ec0ff */
[----:B------:R-:W-:Y:S01]  /*05b0*/  IMAD R103, R138, 0x2, R113 ;  /* 0x000000028a677824 */ /* 0x000fe200078e0271 */
[----:B0-----:R-:W0:Y:S01]  /*05c0*/  MUFU.RCP R0, R0 ;  /* 0x0000000000007308 */ /* 0x001e220000001000 */
[----:B------:R-:W-:Y:S02]  /*05d0*/  ULOP3.LUT UR4, UR4, 0x40, URZ, 0xc0, !UPT ;  /* 0x0000004004047892 */ /* 0x000fe4000f8ec0ff */
[----:B------:R-:W-:Y:S01]  /*05e0*/  UIADD3 UR11, UPT, UPT, UR9, 0x8000, URZ ;  /* 0x00008000090b7890 */ /* 0x000fe2000fffe0ff */
[----:B0-----:R-:W-:Y:S01]  /*05f0*/  VIADD R2, R0, 0xffffffe ;  /* 0x0ffffffe00027836 */ /* 0x001fe20000000000 */
[----:B------:R-:W-:-:S03]  /*0600*/  IABS R0, R5 ;  /* 0x0000000500007213 */ /* 0x000fc60000000000 */
[----:B------:R0:W1:Y:S02]  /*0610*/  F2I.FTZ.U32.TRUNC.NTZ R3, R2 ;  /* 0x0000000200037305 */ /* 0x000064000021f000 */
[----:B0-----:R-:W-:Y:S02]  /*0620*/  IMAD.MOV.U32 R2, RZ, RZ, RZ ;  /* 0x000000ffff027224 */ /* 0x001fe400078e00ff */
[----:B-1----:R-:W-:-:S04]  /*0630*/  IMAD.MOV R6, RZ, RZ, -R3 ;  /* 0x000000ffff067224 */ /* 0x002fc800078e0a03 */
[----:B------:R-:W-:Y:S01]  /*0640*/  IMAD R9, R6, R7, RZ ;  /* 0x0000000706097224 */ /* 0x000fe200078e02ff */
[----:B------:R-:W-:-:S03]  /*0650*/  IABS R6, R4 ;  /* 0x0000000400067213 */ /* 0x000fc60000000000 */
[----:B------:R-:W-:-:S04]  /*0660*/  IMAD.HI.U32 R3, R3, R9, R2 ;  /* 0x0000000903037227 */ /* 0x000fc800078e0002 */
[----:B------:R-:W-:Y:S02]  /*0670*/  IMAD.MOV R2, RZ, RZ, -R6 ;  /* 0x000000ffff027224 */ /* 0x000fe400078e0a06 */
[----:B------:R-:W-:-:S04]  /*0680*/  IMAD.HI.U32 R3, R3, R0, RZ ;  /* 0x0000000003037227 */ /* 0x000fc800078e00ff */
[----:B------:R-:W-:Y:S01]  /*0690*/  IMAD R0, R3, R2, R0 ;  /* 0x0000000203007224 */ /* 0x000fe200078e0200 */
[----:B------:R-:W-:Y:S04]  /*06a0*/  BAR.SYNC.DEFER_BLOCKING 0x0 ;  /* 0x0000000000007b1d */ /* 0x000fe80000010000 */
[----:B------:R-:W-:-:S13]  /*06b0*/  ISETP.GT.U32.AND P1, PT, R7, R0, PT ;  /* 0x000000000700720c */ /* 0x000fda0003f24070 */
[----:B------:R-:W-:Y:S02]  /*06c0*/  @!P1 IMAD.IADD R0, R0, 0x1, -R7 ;  /* 0x0000000100009824 */ /* 0x000fe400078e0a07 */
[----:B------:R-:W-:Y:S01]  /*06d0*/  @!P1 VIADD R3, R3, 0x1 ;  /* 0x0000000103039836 */ /* 0x000fe20000000000 */
[----:B------:R-:W-:Y:S02]  /*06e0*/  ISETP.NE.AND P1, PT, R4, RZ, PT ;  /* 0x000000ff0400720c */ /* 0x000fe40003f25270 */
[----:B------:R-:W-:Y:S02]  /*06f0*/  ISETP.GE.U32.AND P0, PT, R0, R7, PT ;  /* 0x000000070000720c */ /* 0x000fe40003f06070 */
[----:B------:R-:W-:-:S04]  /*0700*/  LOP3.LUT R0, R5, R4, RZ, 0x3c, !PT ;  /* 0x0000000405007212 */ /* 0x000fc800078e3cff */
[----:B------:R-:W-:Y:S01]  /*0710*/  ISETP.GE.AND P2, PT, R0, RZ, PT ;  /* 0x000000ff0000720c */ /* 0x000fe20003f46270 */
[----:B------:R-:W-:-:S06]  /*0720*/  VIADD R0, R28, 0x7f ;  /* 0x0000007f1c007836 */ /* 0x000fcc0000000000 */
[----:B------:R-:W-:-:S04]  /*0730*/  @P0 VIADD R3, R3, 0x1 ;  /* 0x0000000103030836 */ /* 0x000fc80000000000 */
[----:B------:R-:W-:Y:S01]  /*0740*/  IMAD.MOV.U32 R2, RZ, RZ, R3 ;  /* 0x000000ffff027224 */ /* 0x000fe200078e0003 */
[----:B------:R-:W-:-:S03]  /*0750*/  SHF.R.S32.HI R3, RZ, 0x1f, R0 ;  /* 0x0000001fff037819 */ /* 0x000fc60000011400 */
[----:B------:R-:W-:Y:S01]  /*0760*/  @!P2 IMAD.MOV R2, RZ, RZ, -R2 ;  /* 0x000000ffff02a224 */ /* 0x000fe200078e0a02 */
[----:B------:R-:W-:Y:S02]  /*0770*/  @!P1 LOP3.LUT R2, RZ, R4, RZ, 0x33, !PT ;  /* 0x00000004ff029212 */ /* 0x000fe400078e33ff */
[----:B------:R-:W-:-:S03]  /*0780*/  LEA.HI R3, R3, R0, RZ, 0x7 ;  /* 0x0000000003037211 */ /* 0x000fc600078f38ff */
[----:B------:R-:W-:Y:S02]  /*0790*/  IMAD.SHL.U32 R8, R2, 0x8, RZ ;  /* 0x0000000802087824 */ /* 0x000fe400078e00ff */
[----:B------:R-:W-:-:S03]  /*07a0*/  IMAD.MOV R2, RZ, RZ, -R2 ;  /* 0x000000ffff027224 */ /* 0x000fc600078e0a02 */
[----:B------:R-:W-:Y:S01]  /*07b0*/  LEA.HI.SX32 R3, R3, -R8, 0x19 ;  /* 0x8000000803037211 */ /* 0x000fe200078fcaff */
[----:B------:R-:W-:Y:S02]  /*07c0*/  IMAD R10, R4, R2, R5 ;  /* 0x00000002040a7224 */ /* 0x000fe400078e0205 */
[----:B------:R-:W-:Y:S01]  /*07d0*/  IMAD.MOV.U32 R2, RZ, RZ, RZ ;  /* 0x000000ffff027224 */ /* 0x000fe200078e00ff */
[----:B------:R-:W-:Y:S02]  /*07e0*/  VIMNMX R9, PT, PT, R3, 0x8, PT ;  /* 0x0000000803097848 */ /* 0x000fe40003fe0100 */
[----:B------:R-:W-:Y:S02]  /*07f0*/  IABS R4, R10 ;  /* 0x0000000a00047213 */ /* 0x000fe40000000000 */
[----:B------:R-:W-:-:S04]  /*0800*/  IABS R7, R9 ;  /* 0x0000000900077213 */ /* 0x000fc80000000000 */
[----:B------:R-:W0:Y:S08]  /*0810*/  I2F.RP R0, R7 ;  /* 0x0000000700007306 */ /* 0x000e300000209400 */
[----:B0-----:R-:W0:Y:S02]  /*0820*/  MUFU.RCP R0, R0 ;  /* 0x0000000000007308 */ /* 0x001e240000001000 */
[----:B0-----:R-:W-:-:S06]  /*0830*/  VIADD R3, R0, 0xffffffe ;  /* 0x0ffffffe00037836 */ /* 0x001fcc0000000000 */
[----:B------:R-:W0:Y:S02]  /*0840*/  F2I.FTZ.U32.TRUNC.NTZ R3, R3 ;  /* 0x0000000300037305 */ /* 0x000e24000021f000 */
[----:B0-----:R-:W-:-:S04]  /*0850*/  IMAD.MOV R6, RZ, RZ, -R3 ;  /* 0x000000ffff067224 */ /* 0x001fc800078e0a03 */
[----:B------:R-:W-:Y:S01]  /*0860*/  IMAD R5, R6, R7, RZ ;  /* 0x0000000706057224 */ /* 0x000fe200078e02ff */
[----:B------:R-:W-:-:S03]  /*0870*/  IABS R6, R9 ;  /* 0x0000000900067213 */ /* 0x000fc60000000000 */
[----:B------:R-:W-:-:S04]  /*0880*/  IMAD.HI.U32 R2, R3, R5, R2 ;  /* 0x0000000503027227 */ /* 0x000fc800078e0002 */
[----:B------:R-:W-:Y:S02]  /*0890*/  IMAD.MOV.U32 R3, RZ, RZ, R4 ;  /* 0x000000ffff037224 */ /* 0x000fe400078e0004 */
[----:B------:R-:W-:Y:S02]  /*08a0*/  IMAD.MOV R0, RZ, RZ, -R6 ;  /* 0x000000ffff007224 */ /* 0x000fe400078e0a06 */
[----:B------:R-:W-:Y:S01]  /*08b0*/  IMAD.HI.U32 R2, R2, R3, RZ ;  /* 0x0000000302027227 */ /* 0x000fe200078e00ff */
[----:B------:R-:W0:Y:S03]  /*08c0*/  I2F.RP R6, R38 ;  /* 0x0000002600067306 */ /* 0x000e260000209400 */
[----:B------:R-:W-:-:S05]  /*08d0*/  IMAD R0, R2, R0, R3 ;  /* 0x0000000002007224 */ /* 0x000fca00078e0203 */
[----:B------:R-:W-:Y:S01]  /*08e0*/  ISETP.GT.U32.AND P1, PT, R7, R0, PT ;  /* 0x000000000700720c */ /* 0x000fe20003f24070 */
[----:B------:R-:W1:Y:S08]  /*08f0*/  I2F.RP R3, R37 ;  /* 0x0000002500037306 */ /* 0x000e700000209400 */
[----:B0-----:R-:W0:Y:S04]  /*0900*/  MUFU.RCP R6, R6 ;  /* 0x0000000600067308 */ /* 0x001e280000001000 */
[----:B------:R-:W-:-:S02]  /*0910*/  @!P1 IMAD.IADD R0, R0, 0x1, -R7 ;  /* 0x0000000100009824 */ /* 0x000fc400078e0a07 */
[----:B------:R-:W-:Y:S01]  /*0920*/  @!P1 VIADD R2, R2, 0x1 ;  /* 0x0000000102029836 */ /* 0x000fe20000000000 */
[----:B------:R-:W-:Y:S01]  /*0930*/  ISETP.NE.AND P1, PT, R9, RZ, PT ;  /* 0x000000ff0900720c */ /* 0x000fe20003f25270 */
[----:B-1----:R-:W1:Y:S01]  /*0940*/  MUFU.RCP R3, R3 ;  /* 0x0000000300037308 */ /* 0x002e620000001000 */
[----:B------:R-:W-:Y:S02]  /*0950*/  ISETP.GE.U32.AND P0, PT, R0, R7, PT ;  /* 0x000000070000720c */ /* 0x000fe40003f06070 */
[----:B------:R-:W-:-:S04]  /*0960*/  LOP3.LUT R0, R10, R9, RZ, 0x3c, !PT ;  /* 0x000000090a007212 */ /* 0x000fc800078e3cff */
[----:B------:R-:W-:Y:S01]  /*0970*/  ISETP.GE.AND P2, PT, R0, RZ, PT ;  /* 0x000000ff0000720c */ /* 0x000fe20003f46270 */
[----:B0-----:R-:W-:-:S04]  /*0980*/  VIADD R4, R6, 0xffffffe ;  /* 0x0ffffffe06047836 */ /* 0x001fc80000000000 */
[----:B------:R0:W2:Y:S02]  /*0990*/  F2I.FTZ.U32.TRUNC.NTZ R5, R4 ;  /* 0x0000000400057305 */ /* 0x0000a4000021f000 */
[----:B------:R-:W-:Y:S02]  /*09a0*/  @P0 VIADD R2, R2, 0x1 ;  /* 0x0000000102020836 */ /* 0x000fe40000000000 */
[----:B-1----:R-:W-:-:S04]  /*09b0*/  VIADD R3, R3, 0xffffffe ;  /* 0x0ffffffe03037836 */ /* 0x002fc80000000000 */
[----:B------:R-:W-:Y:S01]  /*09c0*/  @!P2 IMAD.MOV R2, RZ, RZ, -R2 ;  /* 0x000000ffff02a224 */ /* 0x000fe200078e0a02 */
[----:B------:R-:W-:Y:S01]  /*09d0*/  @!P1 LOP3.LUT R2, RZ, R9, RZ, 0x33, !PT ;  /* 0x00000009ff029212 */ /* 0x000fe200078e33ff */
[----:B0-----:R-:W-:Y:S01]  /*09e0*/  IMAD.MOV.U32 R4, RZ, RZ, RZ ;  /* 0x000000ffff047224 */ /* 0x001fe200078e00ff */
[----:B------:R-:W0:Y:S02]  /*09f0*/  F2I.FTZ.U32.TRUNC.NTZ R3, R3 ;  /* 0x0000000300037305 */ /* 0x000e24000021f000 */
[----:B------:R-:W-:Y:S01]  /*0a00*/  LEA R0, R2, UR4, 0x7 ;  /* 0x0000000402007c11 */ /* 0x000fe2000f8e38ff */
[----:B------:R-:W-:Y:S01]  /*0a10*/  USHF.L.U32 UR4, UR5, 0x5, URZ ;  /* 0x0000000505047899 */ /* 0x000fe200080006ff */
[--C-:B--2---:R-:W-:Y:S02]  /*0a20*/  IMAD.MOV R7, RZ, RZ, -R5.reuse ;  /* 0x000000ffff077224 */ /* 0x104fe400078e0a05 */
[----:B------:R-:W-:Y:S01]  /*0a30*/  LOP3.LUT R97, R0, R141, RZ, 0xfc, !PT ;  /* 0x0000008d00617212 */ /* 0x000fe200078efcff */
[----:B------:R-:W-:Y:S01]  /*0a40*/  IMAD.MOV R0, RZ, RZ, -R2 ;  /* 0x000000ffff007224 */ /* 0x000fe200078e0a02 */
[----:B------:R-:W-:Y:S01]  /*0a50*/  ULOP3.LUT UR4, UR4, 0x40, URZ, 0xc0, !UPT ;  /* 0x0000004004047892 */ /* 0x000fe2000f8ec0ff */
[----:B------:R-:W-:Y:S01]  /*0a60*/  IMAD R7, R7, R38, RZ ;  /* 0x0000002607077224 */ /* 0x000fe200078e02ff */
[----:B------:R-:W-:Y:S01]  /*0a70*/  LOP3.LUT R95, R97, 0x4, RZ, 0xfc, !PT ;  /* 0x00000004615f7812 */ /* 0x000fe200078efcff */
[----:B------:R-:W-:Y:S01]  /*0a80*/  IMAD R0, R9, R0, R10 ;  /* 0x0000000009007224 */ /* 0x000fe200078e020a */
[----:B------:R-:W-:Y:S01]  /*0a90*/  LOP3.LUT R96, R97, 0x2, RZ, 0xfc, !PT ;  /* 0x0000000261607812 */ /* 0x000fe200078efcff */
[----:B------:R-:W-:Y:S01]  /*0aa0*/  IMAD.HI.U32 R4, R5, R7, R4 ;  /* 0x0000000705047227 */ /* 0x000fe200078e0004 */
[----:B------:R-:W-:-:S02]  /*0ab0*/  IABS R15, R95 ;  /* 0x0000005f000f7213 */ /* 0x000fc40000000000 */
[----:B------:R-:W-:Y:S01]  /*0ac0*/  IABS R11, R97 ;  /* 0x00000061000b7213 */ /* 0x000fe20000000000 */
[----:B0-----:R-:W-:Y:S01]  /*0ad0*/  IMAD.MOV R2, RZ, RZ, -R3 ;  /* 0x000000ffff027224 */ /* 0x001fe200078e0a03 */
[----:B------:R-:W-:Y:S01]  /*0ae0*/  IABS R13, R96 ;  /* 0x00000060000d7213 */ /* 0x000fe20000000000 */
[C---:B------:R-:W-:Y:S01]  /*0af0*/  IMAD.HI.U32 R7, R4.reuse, R15, RZ ;  /* 0x0000000f04077227 */ /* 0x040fe200078e00ff */
[C---:B------:R-:W-:Y:S02]  /*0b00*/  LOP3.LUT R171, R97.reuse, 0x8, RZ, 0xfc, !PT ;  /* 0x0000000861ab7812 */ /* 0x040fe400078efcff */
[C---:B------:R-:W-:Y:S01]  /*0b10*/  LOP3.LUT R170, R97.reuse, 0xa, RZ, 0xfc, !PT ;  /* 0x0000000a61aa7812 */ /* 0x040fe200078efcff */
[----:B------:R-:W-:Y:S01]  /*0b20*/  IMAD.MOV R7, RZ, RZ, -R7 ;  /* 0x000000ffff077224 */ /* 0x000fe200078e0a07 */
[C---:B------:R-:W-:Y:S01]  /*0b30*/  LOP3.LUT R168, R97.reuse, 0xe, RZ, 0xfc, !PT ;  /* 0x0000000e61a87812 */ /* 0x040fe200078efcff */
[----:B------:R-:W-:Y:S01]  /*0b40*/  IMAD.MOV.U32 R10, RZ, RZ, R2 ;  /* 0x000000ffff0a7224 */ /* 0x000fe200078e0002 */
[----:B------:R-:W-:Y:S01]  /*0b50*/  LOP3.LUT R169, R97, 0xc, RZ, 0xfc, !PT ;  /* 0x0000000c61a97812 */ /* 0x000fe200078efcff */
[----:B------:R-:W-:Y:S01]  /*0b60*/  IMAD.HI.U32 R5, R4, R11, RZ ;  /* 0x0000000b04057227 */ /* 0x000fe200078e00ff */
[----:B------:R-:W-:-:S02]  /*0b70*/  IABS R17, R170 ;  /* 0x000000aa00117213 */ /* 0x000fc40000000000 */
[----:B------:R-:W-:Y:S01]  /*0b80*/  IABS R21, R168 ;  /* 0x000000a800157213 */ /* 0x000fe20000000000 */
[----:B------:R-:W-:Y:S01]  /*0b90*/  IMAD.HI.U32 R6, R4, R13, RZ ;  /* 0x0000000d04067227 */ /* 0x000fe200078e00ff */
[C---:B------:R-:W-:Y:S02]  /*0ba0*/  LOP3.LUT R172, R97.reuse, 0x6, RZ, 0xfc, !PT ;  /* 0x0000000661ac7812 */ /* 0x040fe400078efcff */
[----:B------:R-:W-:Y:S01]  /*0bb0*/  IABS R19, R169 ;  /* 0x000000a900137213 */ /* 0x000fe20000000000 */
[----:B------:R-:W-:Y:S01]  /*0bc0*/  IMAD R7, R38, R7, R15 ;  /* 0x0000000726077224 */ /* 0x000fe200078e020f */
[----:B------:R-:W-:Y:S01]  /*0bd0*/  IABS R15, R171 ;  /* 0x000000ab000f7213 */ /* 0x000fe20000000000 */
[----:B------:R-:W-:Y:S01]  /*0be0*/  IMAD.MOV.U32 R2, RZ, RZ, RZ ;  /* 0x000000ffff027224 */ /* 0x000fe200078e00ff */
[C---:B------:R-:W-:Y:S01]  /*0bf0*/  LOP3.LUT R167, R97.reuse, 0x10, RZ, 0xfc, !PT ;  /* 0x0000001061a77812 */ /* 0x040fe200078efcff */
[----:B------:R-:W-:Y:S01]  /*0c00*/  IMAD R9, R10, R37, RZ ;  /* 0x000000250a097224 */ /* 0x000fe200078e02ff */
[C---:B------:R-:W-:Y:S01]  /*0c10*/  LOP3.LUT R165, R97.reuse, 0x14, RZ, 0xfc, !PT ;  /* 0x0000001461a57812 */ /* 0x040fe200078efcff */
[----:B------:R-:W-:Y:S01]  /*0c20*/  IMAD.MOV R5, RZ, RZ, -R5 ;  /* 0x000000ffff057224 */ /* 0x000fe200078e0a05 */
[C---:B------:R-:W-:Y:S01]  /*0c30*/  LOP3.LUT R164, R97.reuse, 0x16, RZ, 0xfc, !PT ;  /* 0x0000001661a47812 */ /* 0x040fe200078efcff */
[----:B------:R-:W-:Y:S01]  /*0c40*/  IMAD.MOV R6, RZ, RZ, -R6 ;  /* 0x000000ffff067224 */ /* 0x000fe200078e0a06 */
[C---:B------:R-:W-:Y:S01]  /*0c50*/  LOP3.LUT R166, R97.reuse, 0x12, RZ, 0xfc, !PT ;  /* 0x0000001261a67812 */ /* 0x040fe200078efcff */
[----:B------:R-:W-:Y:S01]  /*0c60*/  IMAD.IADD R0, R8, 0x1, R0 ;  /* 0x0000000108007824 */ /* 0x000fe200078e0200 */
[----:B------:R-:W-:Y:S01]  /*0c70*/  LOP3.LUT R163, R97, 0x18, RZ, 0xfc, !PT ;  /* 0x0000001861a37812 */ /* 0x000fe200078efcff */
[----:B------:R-:W-:Y:S01]  /*0c80*/  IMAD.HI.U32 R2, R3, R9, R2 ;  /* 0x0000000903027227 */ /* 0x000fe200078e0002 */
[----:B------:R-:W-:-:S02]  /*0c90*/  IABS R23, R164 ;  /* 0x000000a400177213 */ /* 0x000fc40000000000 */
[----:B------:R-:W-:Y:S01]  /*0ca0*/  IABS R25, R163 ;  /* 0x000000a300197213 */ /* 0x000fe20000000000 */
[C---:B------:R-:W-:Y:S01]  /*0cb0*/  IMAD R5, R38.reuse, R5, R11 ;  /* 0x0000000526057224 */ /* 0x040fe200078e020b */
[C---:B------:R-:W-:Y:S01]  /*0cc0*/  LOP3.LUT R162, R97.reuse, 0x1a, RZ, 0xfc, !PT ;  /* 0x0000001a61a27812 */ /* 0x040fe200078efcff */
[----:B------:R-:W-:Y:S01]  /*0cd0*/  IMAD R6, R38, R6, R13 ;  /* 0x0000000626067224 */ /* 0x000fe200078e020d */
[----:B------:R-:W-:Y:S01]  /*0ce0*/  IABS R13, R172 ;  /* 0x000000ac000d7213 */ /* 0x000fe20000000000 */
[C---:B------:R-:W-:Y:S01]  /*0cf0*/  IMAD.HI.U32 R8, R4.reuse, R15, RZ ;  /* 0x0000000f04087227 */ /* 0x040fe200078e00ff */
[C---:B------:R-:W-:Y:S02]  /*0d00*/  LOP3.LUT R161, R97.reuse, 0x1c, RZ, 0xfc, !PT ;  /* 0x0000001c61a17812 */ /* 0x040fe400078efcff */
[C---:B------:R-:W-:Y:S01]  /*0d10*/  LOP3.LUT R159, R97.reuse, 0x20, RZ, 0xfc, !PT ;  /* 0x00000020619f7812 */ /* 0x040fe200078efcff */
[----:B------:R-:W-:Y:S01]  /*0d20*/  IMAD.HI.U32 R9, R4, R17, RZ ;  /* 0x0000001104097227 */ /* 0x000fe200078e00ff */
[----:B------:R-:W-:-:S02]  /*0d30*/  LOP3.LUT R160, R97, 0x1e, RZ, 0xfc, !PT ;  /* 0x0000001e61a07812 */ /* 0x000fc400078efcff */
[----:B------:R-:W-:Y:S01]  /*0d40*/  IABS R27, R159 ;  /* 0x0000009f001b7213 */ /* 0x000fe20000000000 */
[C---:B------:R-:W-:Y:S01]  /*0d50*/  IMAD.HI.U32 R11, R4.reuse, R21, RZ ;  /* 0x00000015040b7227 */ /* 0x040fe200078e00ff */
[C---:B------:R-:W-:Y:S02]  /*0d60*/  LOP3.LUT R158, R97.reuse, 0x22, RZ, 0xfc, !PT ;  /* 0x00000022619e7812 */ /* 0x040fe400078efcff */
[C---:B------:R-:W-:Y:S01]  /*0d70*/  LOP3.LUT R157, R97.reuse, 0x24, RZ, 0xfc, !PT ;  /* 0x00000024619d7812 */ /* 0x040fe200078efcff */
[C---:B------:R-:W-:Y:S01]  /*0d80*/  IMAD.HI.U32 R10, R4.reuse, R19, RZ ;  /* 0x00000013040a7227 */ /* 0x040fe200078e00ff */
[----:B------:R-:W-:Y:S02]  /*0d90*/  IABS R31, R158 ;  /* 0x0000009e001f7213 */ /* 0x000fe40000000000 */
[C---:B------:R-:W-:Y:S01]  /*0da0*/  LOP3.LUT R156, R97.reuse, 0x26, RZ, 0xfc, !PT ;  /* 0x00000026619c7812 */ /* 0x040fe200078efcff */
[----:B------:R-:W-:Y:S01]  /*0db0*/  IMAD.MOV R12, RZ, RZ, -R8 ;  /* 0x000000ffff0c7224 */ /* 0x000fe200078e0a08 */
[C---:B------:R-:W-:Y:S01]  /*0dc0*/  LOP3.LUT R155, R97.reuse, 0x28, RZ, 0xfc, !PT ;  /* 0x00000028619b7812 */ /* 0x040fe200078efcff */
[----:B------:R-:W-:Y:S01]  /*0dd0*/  IMAD.MOV R14, RZ, RZ, -R9 ;  /* 0x000000ffff0e7224 */ /* 0x000fe200078e0a09 */
[C---:B------:R-:W-:Y:S01]  /*0de0*/  LOP3.LUT R154, R97.reuse, 0x2a, RZ, 0xfc, !PT ;  /* 0x0000002a619a7812 */ /* 0x040fe200078efcff */
[----:B------:R-:W-:Y:S01]  /*0df0*/  IMAD.MOV R18, RZ, RZ, -R11 ;  /* 0x000000ffff127224 */ /* 0x000fe200078e0a0b */
[----:B------:R-:W-:Y:S01]  /*0e00*/  LOP3.LUT R153, R97, 0x2c, RZ, 0xfc, !PT ;  /* 0x0000002c61997812 */ /* 0x000fe200078efcff */
[----:B------:R-:W-:Y:S01]  /*0e10*/  IMAD.HI.U32 R3, R4, R13, RZ ;  /* 0x0000000d04037227 */ /* 0x000fe200078e00ff */
[----:B------:R-:W-:-:S02]  /*0e20*/  IABS R33, R154 ;  /* 0x0000009a00217213 */ /* 0x000fc40000000000 */
[----:B------:R-:W-:Y:S01]  /*0e30*/  IABS R35, R153 ;  /* 0x0000009900237213 */ /* 0x000fe20000000000 */
[----:B------:R-:W-:Y:S01]  /*0e40*/  IMAD.MOV R16, RZ, RZ, -R10 ;  /* 0x000000ffff107224 */ /* 0x000fe200078e0a0a */
[----:B------:R-:W-:Y:S01]  /*0e50*/  LOP3.LUT R148, R97, 0x3e, RZ, 0xfc, !PT ;  /* 0x0000003e61947812 */ /* 0x000fe200078efcff */
[C---:B------:R-:W-:Y:S01]  /*0e60*/  IMAD R9, R38.reuse, R12, R15 ;  /* 0x0000000c26097224 */ /* 0x040fe200078e020f */
[C---:B------:R-:W-:Y:S01]  /*0e70*/  ISETP.GT.U32.AND P4, PT, R38.reuse, R5, PT ;  /* 0x000000052600720c */ /* 0x040fe20003f84070 */
[C---:B------:R-:W-:Y:S01]  /*0e80*/  IMAD R10, R38.reuse, R14, R17 ;  /* 0x0000000e260a7224 */ /* 0x040fe200078e0211 */
[----:B------:R-:W-:Y:S01]  /*0e90*/  IABS R17, R167 ;  /* 0x000000a700117213 */ /* 0x000fe20000000000 */
[C---:B------:R-:W-:Y:S01]  /*0ea0*/  IMAD R12, R38.reuse, R18, R21 ;  /* 0x00000012260c7224 */ /* 0x040fe200078e0215 */
[----:B------:R-:W-:Y:S01]  /*0eb0*/  IABS R21, R165 ;  /* 0x000000a500157213 */ /* 0x000fe20000000000 */
[----:B------:R-:W-:Y:S01]  /*0ec0*/  IMAD.MOV R3, RZ, RZ, -R3 ;  /* 0x000000ffff037224 */ /* 0x000fe200078e0a03 */
[----:B------:R-:W-:Y:S01]  /*0ed0*/  IABS R47, R148 ;  /* 0x00000094002f7213 */ /* 0x000fe20000000000 */
[C---:B------:R-:W-:Y:S01]  /*0ee0*/  IMAD R11, R38.reuse, R16, R19 ;  /* 0x00000010260b7224 */ /* 0x040fe200078e0213 */
[----:B------:R-:W-:Y:S01]  /*0ef0*/  IABS R19, R166 ;  /* 0x000000a600137213 */ /* 0x000fe20000000000 */
[C---:B------:R-:W-:Y:S01]  /*0f00*/  IMAD R8, R38.reuse, R3, R13 ;  /* 0x0000000326087224 */ /* 0x040fe200078e020d */
[----:B------:R-:W-:Y:S01]  /*0f10*/  ISETP.GT.U32.AND P6, PT, R38, R9, PT ;  /* 0x000000092600720c */ /* 0x000fe20003fc4070 */
[----:B------:R-:W-:Y:S01]  /*0f20*/  IMAD.HI.U32 R3, R4, R17, RZ ;  /* 0x0000001104037227 */ /* 0x000fe200078e00ff */
[----:B------:R-:W-:-:S02]  /*0f30*/  ISETP.GT.U32.AND P5, PT, R38, R11, PT ;  /* 0x0000000b2600720c */ /* 0x000fc40003fa4070 */
[----:B------:R-:W-:Y:S01]  /*0f40*/  ISETP.GT.U32.AND P3, PT, R38, R8, PT ;  /* 0x000000082600720c */ /* 0x000fe20003f64070 */
[C---:B------:R-:W-:Y:S01]  /*0f50*/  IMAD.HI.U32 R14, R4.reuse, R21, RZ ;  /* 0x00000015040e7227 */ /* 0x040fe200078e00ff */
[C---:B------:R-:W-:Y:S02]  /*0f60*/  LOP3.LUT R151, R97.reuse, 0x30, RZ, 0xfc, !PT ;  /* 0x0000003061977812 */ /* 0x040fe400078efcff */
[C---:B------:R-:W-:Y:S01]  /*0f70*/  LOP3.LUT R150, R97.reuse, 0x32, RZ, 0xfc, !PT ;  /* 0x0000003261967812 */ /* 0x040fe200078efcff */
[C---:B------:R-:W-:Y:S01]  /*0f80*/  IMAD.HI.U32 R15, R4.reuse, R23, RZ ;  /* 0x00000017040f7227 */ /* 0x040fe200078e00ff */
[----:B------:R-:W-:Y:S02]  /*0f90*/  LOP3.LUT R149, R97, 0x34, RZ, 0xfc, !PT ;  /* 0x0000003461957812 */ /* 0x000fe400078efcff */
[----:B------:R-:W-:Y:S01]  /*0fa0*/  IABS R39, R151 ;  /* 0x0000009700277213 */ /* 0x000fe20000000000 */
[----:B------:R-:W-:Y:S01]  /*0fb0*/  IMAD.HI.U32 R13, R4, R19, RZ ;  /* 0x00000013040d7227 */ /* 0x000fe200078e00ff */
[----:B------:R-:W-:-:S02]  /*0fc0*/  IABS R41, R150 ;  /* 0x0000009600297213 */ /* 0x000fc40000000000 */
[----:B------:R-:W-:Y:S01]  /*0fd0*/  IABS R43, R149 ;  /* 0x00000095002b7213 */ /* 0x000fe20000000000 */
[----:B------:R-:W-:Y:S01]  /*0fe0*/  IMAD.MOV R16, RZ, RZ, -R3 ;  /* 0x000000ffff107224 */ /* 0x000fe200078e0a03 */
[C---:B------:R-:W-:Y:S01]  /*0ff0*/  LOP3.LUT R152, R97.reuse, 0x2e, RZ, 0xfc, !PT ;  /* 0x0000002e61987812 */ /* 0x040fe200078efcff */
[----:B------:R-:W-:Y:S01]  /*1000*/  IMAD.MOV R20, RZ, RZ, -R14 ;  /* 0x000000ffff147224 */ /* 0x000fe200078e0a0e */
[C---:B------:R-:W-:Y:S01]  /*1010*/  LOP3.LUT R147, R97.reuse, 0x36, RZ, 0xfc, !PT ;  /* 0x0000003661937812 */ /* 0x040fe200078efcff */
[----:B------:R-:W-:Y:S01]  /*1020*/  IMAD.HI.U32 R3, R4, R25, RZ ;  /* 0x0000001904037227 */ /* 0x000fe200078e00ff */
[C---:B------:R-:W-:Y:S02]  /*1030*/  LOP3.LUT R146, R97.reuse, 0x38, RZ, 0xfc, !PT ;  /* 0x0000003861927812 */ /* 0x040fe400078efcff */
[C---:B------:R-:W-:Y:S01]  /*1040*/  LOP3.LUT R145, R97.reuse, 0x3a, RZ, 0xfc, !PT ;  /* 0x0000003a61917812 */ /* 0x040fe200078efcff */
[----:B------:R-:W-:Y:S01]  /*1050*/  IMAD.MOV R22, RZ, RZ, -R15 ;  /* 0x000000ffff167224 */ /* 0x000fe200078e0a0f */
[----:B------:R-:W-:Y:S01]  /*1060*/  LOP3.LUT R144, R97, 0x3c, RZ, 0xfc, !PT ;  /* 0x0000003c61907812 */ /* 0x000fe200078efcff */
[----:B------:R-:W-:-:S02]  /*1070*/  IMAD.MOV R18, RZ, RZ, -R13 ;  /* 0x000000ffff127224 */ /* 0x000fc400078e0a0d */
[C---:B------:R-:W-:Y:S01]  /*1080*/  IMAD R15, R38.reuse, R20, R21 ;  /* 0x00000014260f7224 */ /* 0x040fe200078e0215 */
[----:B------:R-:W-:Y:S01]  /*1090*/  IABS R21, R162 ;  /* 0x000000a200157213 */ /* 0x000fe20000000000 */
[C---:B------:R-:W-:Y:S01]  /*10a0*/  IMAD R13, R38.reuse, R16, R17 ;  /* 0x00000010260d7224 */ /* 0x040fe200078e0211 */
[----:B------:R-:W-:Y:S01]  /*10b0*/  IABS R45, R144 ;  /* 0x00000090002d7213 */ /* 0x000fe20000000000 */
[----:B------:R-:W-:Y:S02]  /*10c0*/  IMAD.MOV R3, RZ, RZ, -R3 ;  /* 0x000000ffff037224 */ /* 0x000fe400078e0a03 */
[C---:B------:R-:W-:Y:S01]  /*10d0*/  IMAD R16, R38.reuse, R22, R23 ;  /* 0x0000001626107224 */ /* 0x040fe200078e0217 */
[----:B------:R-:W-:Y:S01]  /*10e0*/  IABS R23, R161 ;  /* 0x000000a100177213 */ /* 0x000fe20000000000 */
[----:B------:R-:W-:Y:S01]  /*10f0*/  IMAD R17, R38, R3, R25 ;  /* 0x0000000326117224 */ /* 0x000fe200078e0219 */
[----:B------:R-:W-:Y:S01]  /*1100*/  IABS R25, R160 ;  /* 0x000000a000197213 */ /* 0x000fe20000000000 */
[----:B------:R-:W-:-:S04]  /*1110*/  IMAD.HI.U32 R3, R4, R21, RZ ;  /* 0x0000001504037227 */ /* 0x000fc800078e00ff */
[----:B------:R-:W-:Y:S02]  /*1120*/  IMAD R14, R38, R18, R19 ;  /* 0x00000012260e7224 */ /* 0x000fe400078e0213 */
[----:B------:R-:W-:-:S04]  /*1130*/  IMAD.HI.U32 R18, R4, R23, RZ ;  /* 0x0000001704127227 */ /* 0x000fc800078e00ff */
[----:B------:R-:W-:Y:S02]  /*1140*/  IMAD.MOV R22, RZ, RZ, -R3 ;  /* 0x000000ffff167224 */ /* 0x000fe400078e0a03 */
[----:B------:R-:W-:-:S04]  /*1150*/  IMAD.HI.U32 R19, R4, R27, RZ ;  /* 0x0000001b04137227 */ /* 0x000fc800078e00ff */
[----:B------:R-:W-:Y:S02]  /*1160*/  IMAD.MOV R24, RZ, RZ, -R18 ;  /* 0x000000ffff187224 */ /* 0x000fe400078e0a12 */
[----:B------:R-:W-:-:S04]  /*1170*/  IMAD.HI.U32 R3, R4, R25, RZ ;  /* 0x0000001904037227 */ /* 0x000fc800078e00ff */
[----:B------:R-:W-:Y:S02]  /*1180*/  IMAD R18, R38, R22, R21 ;  /* 0x0000001626127224 */ /* 0x000fe400078e0215 */
[----:B------:R-:W-:Y:S02]  /*1190*/  IMAD.MOV R21, RZ, RZ, -R19 ;  /* 0x000000ffff157224 */ /* 0x000fe400078e0a13 */
[----:B------:R-:W-:-:S04]  /*11a0*/  IMAD.HI.U32 R20, R4, R31, RZ ;  /* 0x0000001f04147227 */ /* 0x000fc800078e00ff */
[C---:B------:R-:W-:Y:S01]  /*11b0*/  IMAD R19, R38.reuse, R24, R23 ;  /* 0x0000001826137224 */ /* 0x040fe200078e0217 */
[----:B------:R-:W-:Y:S01]  /*11c0*/  IABS R23, R157 ;  /* 0x0000009d00177213 */ /* 0x000fe20000000000 */
[----:B------:R-:W-:Y:S02]  /*11d0*/  IMAD.MOV R3, RZ, RZ, -R3 ;  /* 0x000000ffff037224 */ /* 0x000fe400078e0a03 */
[----:B------:R-:W-:Y:S02]  /*11e0*/  IMAD.MOV R22, RZ, RZ, -R20 ;  /* 0x000000ffff167224 */ /* 0x000fe400078e0a14 */
[C---:B------:R-:W-:Y:S02]  /*11f0*/  IMAD R20, R38.reuse, R3, R25 ;  /* 0x0000000326147224 */ /* 0x040fe400078e0219 */
[----:B------:R-:W-:Y:S01]  /*1200*/  IMAD R21, R38, R21, R27 ;  /* 0x0000001526157224 */ /* 0x000fe200078e021b */
[----:B------:R-:W-:Y:S01]  /*1210*/  IABS R27, R156 ;  /* 0x0000009c001b7213 */ /* 0x000fe20000000000 */
[----:B------:R-:W-:-:S04]  /*1220*/  IMAD.HI.U32 R3, R4, R23, RZ ;  /* 0x0000001704037227 */ /* 0x000fc800078e00ff */
[----:B------:R-:W-:Y:S01]  /*1230*/  IMAD R22, R38, R22, R31 ;  /* 0x0000001626167224 */ /* 0x000fe200078e021f */
[----:B------:R-:W-:Y:S01]  /*1240*/  IABS R31, R155 ;  /* 0x0000009b001f7213 */ /* 0x000fe20000000000 */
[----:B------:R-:W-:Y:S02]  /*1250*/  IMAD.MOV R26, RZ, RZ, -R3 ;  /* 0x000000ffff1a7224 */ /* 0x000fe400078e0a03 */
[----:B------:R-:W-:-:S04]  /*1260*/  IMAD.HI.U32 R3, R4, R27, RZ ;  /* 0x0000001b04037227 */ /* 0x000fc800078e00ff */
[----:B------:R-:W-:-:S04]  /*1270*/  IMAD.HI.U32 R24, R4, R31, RZ ;  /* 0x0000001f04187227 */ /* 0x000fc800078e00ff */
[----:B------:R-:W-:Y:S02]  /*1280*/  IMAD.MOV R3, RZ, RZ, -R3 ;  /* 0x000000ffff037224 */ /* 0x000fe400078e0a03 */
[----:B------:R-:W-:Y:S02]  /*1290*/  IMAD.MOV R30, RZ, RZ, -R24 ;  /* 0x000000ffff1e7224 */ /* 0x000fe400078e0a18 */
[----:B------:R-:W-:Y:S01]  /*12a0*/  IMAD R24, R38, R3, R27 ;  /* 0x0000000326187224 */ /* 0x000fe200078e021b */
[----:B------:R-:W-:Y:S01]  /*12b0*/  LEA R3, R0, UR4, 0x7 ;  /* 0x0000000400037c11 */ /* 0x000fe2000f8e38ff */
[----:B------:R-:W-:-:S04]  /*12c0*/  IMAD.HI.U32 R25, R4, R33, RZ ;  /* 0x0000002104197227 */ /* 0x000fc800078e00ff */
[----:B------:R-:W-:Y:S02]  /*12d0*/  IMAD R23, R38, R26, R23 ;  /* 0x0000001a26177224 */ /* 0x000fe400078e0217 */
[----:B------:R-:W-:-:S04]  /*12e0*/  IMAD.HI.U32 R26, R4, R35, RZ ;  /* 0x00000023041a7227 */ /* 0x000fc800078e00ff */
[----:B------:R-:W-:Y:S02]  /*12f0*/  IMAD.MOV R32, RZ, RZ, -R25 ;  /* 0x000000ffff207224 */ /* 0x000fe400078e0a19 */
[----:B------:R-:W-:Y:S02]  /*1300*/  IMAD.IADD R0, R94, 0x1, R3 ;  /* 0x000000015e007824 */ /* 0x000fe400078e0203 */
[----:B------:R-:W-:Y:S02]  /*1310*/  IMAD.MOV R34, RZ, RZ, -R26 ;  /* 0x000000ffff227224 */ /* 0x000fe400078e0a1a */
[C---:B------:R-:W-:Y:S01]  /*1320*/  IMAD R26, R38.reuse, R32, R33 ;  /* 0x00000020261a7224 */ /* 0x040fe200078e0221 */
[----:B------:R-:W-:Y:S01]  /*1330*/  IABS R33, R0 ;  /* 0x0000000000217213 */ /* 0x000fe20000000000 */
[----:B------:R-:W-:Y:S01]  /*1340*/  IMAD R27, R38, R34, R35 ;  /* 0x00000022261b7224 */ /* 0x000fe200078e0223 */
[----:B------:R-:W-:Y:S01]  /*1350*/  IABS R35, R152 ;  /* 0x0000009800237213 */ /* 0x000fe20000000000 */
[----:B------:R-:W-:-:S04]  /*1360*/  IMAD.HI.U32 R34, R4, R47, RZ ;  /* 0x0000002f04227227 */ /* 0x000fc800078e00ff */
[----:B------:R-:W-:-:S04]  /*1370*/  IMAD.HI.U32 R2, R2, R33, RZ ;  /* 0x0000002102027227 */ /* 0x000fc800078e00ff */
[----:B------:R-:W-:Y:S02]  /*1380*/  IMAD.MOV R2, RZ, RZ, -R2 ;  /* 0x000000ffff027224 */ /* 0x000fe400078e0a02 */
[----:B------:R-:W-:Y:S02]  /*1390*/  IMAD.MOV R36, RZ, RZ, -R34 ;  /* 0x000000ffff247224 */ /* 0x000fe400078e0a22 */
[----:B------:R-:W-:Y:S02]  /*13a0*/  IMAD R2, R37, R2, R33 ;  /* 0x0000000225027224 */ /* 0x000fe400078e0221 */
[----:B------:R-:W-:Y:S02]  /*13b0*/  IMAD R36, R38, R36, R47 ;  /* 0x0000002426247224 */ /* 0x000fe400078e022f */
[--C-:B------:R-:W-:Y:S01]  /*13c0*/  @!P4 IMAD.IADD R5, R5, 0x1, -R38.reuse ;  /* 0x000000010505c824 */ /* 0x100fe200078e0a26 */
[----:B------:R-:W-:Y:S01]  /*13d0*/  ISETP.GT.U32.AND P0, PT, R37, R2, PT ;  /* 0x000000022500720c */ /* 0x000fe20003f04070 */
[--C-:B------:R-:W-:Y:S01]  /*13e0*/  @!P3 IMAD.IADD R8, R8, 0x1, -R38.reuse ;  /* 0x000000010808b824 */ /* 0x100fe200078e0a26 */
[C---:B------:R-:W-:Y:S01]  /*13f0*/  ISETP.GT.U32.AND P2, PT, R38.reuse, R36, PT ;  /* 0x000000242600720c */ /* 0x040fe20003f44070 */
[--C-:B------:R-:W-:Y:S01]  /*1400*/  @!P5 IMAD.IADD R11, R11, 0x1, -R38.reuse ;  /* 0x000000010b0bd824 */ /* 0x100fe200078e0a26 */
[C---:B------:R-:W-:Y:S01]  /*1410*/  ISETP.GT.U32.AND P4, PT, R38.reuse, R10, PT ;  /* 0x0000000a2600720c */ /* 0x040fe20003f84070 */
[----:B------:R-:W-:Y:S01]  /*1420*/  @!P6 IMAD.IADD R9, R9, 0x1, -R38 ;  /* 0x000000010909e824 */ /* 0x000fe200078e0a26 */
[C---:B------:R-:W-:Y:S01]  /*1430*/  ISETP.GT.U32.AND P5, PT, R38.reuse, R8, PT ;  /* 0x000000082600720c */ /* 0x040fe20003fa4070 */
[----:B------:R-:W-:-:S02]  /*1440*/  IMAD R25, R38, R30, R31 ;  /* 0x0000001e26197224 */ /* 0x000fc400078e021f */
[----:B------:R-:W-:Y:S01]  /*1450*/  IMAD.HI.U32 R30, R4, R39, RZ ;  /* 0x00000027041e7227 */ /* 0x000fe200078e00ff */
[----:B------:R-:W-:-:S03]  /*1460*/  ISETP.GT.U32.AND P6, PT, R38, R9, PT ;  /* 0x000000092600720c */ /* 0x000fc60003fc4070 */
[----:B------:R-:W-:Y:S01]  /*1470*/  @!P0 IMAD.IADD R2, R2, 0x1, -R37 ;  /* 0x0000000102028824 */ /* 0x000fe200078e0a25 */
[----:B------:R-:W-:Y:S01]  /*1480*/  ISETP.GT.U32.AND P0, PT, R38, R6, PT ;  /* 0x000000062600720c */ /* 0x000fe20003f04070 */
[--C-:B------:R-:W-:Y:S01]  /*1490*/  @!P2 IMAD.IADD R36, R36, 0x1, -R38.reuse ;  /* 0x000000012424a824 */ /* 0x100fe200078e0a26 */
[----:B------:R-:W-:Y:S01]  /*14a0*/  ISETP.GT.U32.AND P2, PT, R38, R12, PT ;  /* 0x0000000c2600720c */ /* 0x000fe20003f44070 */
[--C-:B------:R-:W-:Y:S01]  /*14b0*/  @!P4 IMAD.IADD R10, R10, 0x1, -R38.reuse ;  /* 0x000000010a0ac824 */ /* 0x100fe200078e0a26 */
[----:B------:R-:W-:Y:S01]  /*14c0*/  ISETP.GT.U32.AND P1, PT, R37, R2, PT ;  /* 0x000000022500720c */ /* 0x000fe20003f24070 */
[----:B------:R-:W-:Y:S01]  /*14d0*/  @!P5 IMAD.IADD R8, R8, 0x1, -R38 ;  /* 0x000000010808d824 */ /* 0x000fe200078e0a26 */
[----:B------:R-:W-:Y:S01]  /*14e0*/  ISETP.GT.U32.AND P5, PT, R38, R15, PT ;  /* 0x0000000f2600720c */ /* 0x000fe20003fa4070 */
[----:B------:R-:W-:-:S04]  /*14f0*/  IMAD.HI.U32 R31, R4, R41, RZ ;  /* 0x00000029041f7227 */ /* 0x000fc800078e00ff */
[--C-:B------:R-:W-:Y:S01]  /*1500*/  @!P6 IMAD.IADD R9, R9, 0x1, -R38.reuse ;  /* 0x000000010909e824 */ /* 0x100fe200078e0a26 */
[----:B------:R-:W-:Y:S01]  /*1510*/  ISETP.GT.U32.AND P6, PT, R38, R16, PT ;  /* 0x000000102600720c */ /* 0x000fe20003fc4070 */
[--C-:B------:R-:W-:Y:S01]  /*1520*/  @!P0 IMAD.IADD R6, R6, 0x1, -R38.reuse ;  /* 0x0000000106068824 */ /* 0x100fe200078e0a26 */
[----:B------:R-:W-:Y:S01]  /*1530*/  ISETP.GT.U32.AND P0, PT, R38, R5, PT ;  /* 0x000000052600720c */ /* 0x000fe20003f04070 */
[--C-:B------:R-:W-:Y:S02]  /*1540*/  @!P2 IMAD.IADD R12, R12, 0x1, -R38.reuse ;  /* 0x000000010c0ca824 */ /* 0x100fe400078e0a26 */
[----:B------:R-:W-:Y:S01]  /*1550*/  @!P1 IMAD.IADD R2, R2, 0x1, -R37 ;  /* 0x0000000102029824 */ /* 0x000fe200078e0a25 */
[C---:B------:R-:W-:Y:S01]  /*1560*/  ISETP.GT.U32.AND P1, PT, R38.reuse, R7, PT ;  /* 0x000000072600720c */ /* 0x040fe20003f24070 */
[----:B------:R-:W-:Y:S01]  /*1570*/  @!P5 IMAD.IADD R15, R15, 0x1, -R38 ;  /* 0x000000010f0fd824 */ /* 0x000fe200078e0a26 */
[----:B------:R-:W-:Y:S01]  /*1580*/  ISETP.GT.U32.AND P3, PT, R38, R6, PT ;  /* 0x000000062600720c */ /* 0x000fe20003f64070 */
[----:B------:R-:W-:Y:S01]  /*1590*/  IMAD.HI.U32 R32, R4, R43, RZ ;  /* 0x0000002b04207227 */ /* 0x000fe200078e00ff */
[----:B------:R-:W-:-:S02]  /*15a0*/  ISETP.GT.U32.AND P2, PT, R38, R12, PT ;  /* 0x0000000c2600720c */ /* 0x000fc40003f44070 */
[----:B------:R-:W-:Y:S01]  /*15b0*/  ISETP.GT.U32.AND P5, PT, R38, R22, PT ;  /* 0x000000162600720c */ /* 0x000fe20003fa4070 */
[--C-:B------:R-:W-:Y:S01]  /*15c0*/  @!P6 IMAD.IADD R16, R16, 0x1, -R38.reuse ;  /* 0x000000011010e824 */ /* 0x100fe200078e0a26 */
[C---:B------:R-:W-:Y:S01]  /*15d0*/  ISETP.GT.U32.AND P6, PT, R38.reuse, R23, PT ;  /* 0x000000172600720c */ /* 0x040fe20003fc4070 */
[----:B------:R-:W-:Y:S01]  /*15e0*/  @!P0 IMAD.IADD R5, R5, 0x1, -R38 ;  /* 0x0000000105058824 */ /* 0x000fe200078e0a26 */
[C---:B------:R-:W-:Y:S01]  /*15f0*/  ISETP.GT.U32.AND P0, PT, R38.reuse, R10, PT ;  /* 0x0000000a2600720c */ /* 0x040fe20003f04070 */
[----:B------:R-:W-:Y:S02]  /*1600*/  IMAD.MOV R30, RZ, RZ, -R30 ;  /* 0x000000ffff1e7224 */ /* 0x000fe400078e0a1e */
[--C-:B------:R-:W-:Y:S01]  /*1610*/  @!P1 IMAD.IADD R7, R7, 0x1, -R38.reuse ;  /* 0x0000000107079824 */ /* 0x100fe200078e0a26 */
[----:B------:R-:W-:Y:S01]  /*1620*/  ISETP.GT.U32.AND P1, PT, R38, R36, PT ;  /* 0x000000242600720c */ /* 0x000fe20003f24070 */
[--C-:B------:R-:W-:Y:S01]  /*1630*/  @!P3 IMAD.IADD R6, R6, 0x1, -R38.reuse ;  /* 0x000000010606b824 */ /* 0x100fe200078e0a26 */
[----:B------:R-:W-:Y:S01]  /*1640*/  ISETP.GT.U32.AND P3, PT, R38, R13, PT ;  /* 0x0000000d2600720c */ /* 0x000fe20003f64070 */
[--C-:B------:R-:W-:Y:S01]  /*1650*/  @!P2 IMAD.IADD R12, R12, 0x1, -R38.reuse ;  /* 0x000000010c0ca824 */ /* 0x100fe200078e0a26 */
[----:B------:R-:W-:Y:S01]  /*1660*/  ISETP.GT.U32.AND P4, PT, R38, R7, PT ;  /* 0x000000072600720c */ /* 0x000fe20003f84070 */
[--C-:B------:R-:W-:Y:S01]  /*1670*/  @!P5 IMAD.IADD R22, R22, 0x1, -R38.reuse ;  /* 0x000000011616d824 */ /* 0x100fe200078e0a26 */
[C---:B------:R-:W-:Y:S01]  /*1680*/  ISETP.GT.U32.AND P2, PT, R38.reuse, R19, PT ;  /* 0x000000132600720c */ /* 0x040fe20003f44070 */
[----:B------:R-:W-:Y:S01]  /*1690*/  IMAD.MOV R31, RZ, RZ, -R31 ;  /* 0x000000ffff1f7224 */ /* 0x000fe200078e0a1f */
[----:B------:R-:W-:Y:S01]  /*16a0*/  ISETP.GT.U32.AND P5, PT, R38, R16, PT ;  /* 0x000000102600720c */ /* 0x000fe20003fa4070 */
[--C-:B------:R-:W-:Y:S01]  /*16b0*/  @!P0 IMAD.IADD R10, R10, 0x1, -R38.reuse ;  /* 0x000000010a0a8824 */ /* 0x100fe200078e0a26 */
[----:B------:R-:W-:Y:S01]  /*16c0*/  ISETP.GT.U32.AND P0, PT, R38, R17, PT ;  /* 0x000000112600720c */ /* 0x000fe20003f04070 */
[----:B------:R-:W-:-:S02]  /*16d0*/  @!P6 IMAD.IADD R23, R23, 0x1, -R38 ;  /* 0x000000011717e824 */ /* 0x000fc400078e0a26 */
[--C-:B------:R-:W-:Y:S01]  /*16e0*/  @!P1 IMAD.IADD R36, R36, 0x1, -R38.reuse ;  /* 0x0000000124249824 */ /* 0x100fe200078e0a26 */
[C---:B------:R-:W-:Y:S01]  /*16f0*/  ISETP.GT.U32.AND P1, PT, R38.reuse, R11, PT ;  /* 0x0000000b2600720c */ /* 0x040fe20003f24070 */
[--C-:B------:R-:W-:Y:S01]  /*1700*/  @!P3 IMAD.IADD R13, R13, 0x1, -R38.reuse ;  /* 0x000000010d0db824 */ /* 0x100fe200078e0a26 */
[C---:B------:R-:W-:Y:S01]  /*1710*/  ISETP.GT.U32.AND P3, PT, R38.reuse, R20, PT ;  /* 0x000000142600720c */ /* 0x040fe20003f64070 */
[--C-:B------:R-:W-:Y:S01]  /*1720*/  @!P4 IMAD.IADD R7, R7, 0x1, -R38.reuse ;  /* 0x000000010707c824 */ /* 0x100fe200078e0a26 */
[C---:B------:R-:W-:Y:S01]  /*1730*/  ISETP.GT.U32.AND P4, PT, R38.reuse, R14, PT ;  /* 0x0000000e2600720c */ /* 0x040fe20003f84070 */
[----:B------:R-:W-:Y:S01]  /*1740*/  @!P2 IMAD.IADD R19, R19, 0x1, -R38 ;  /* 0x000000011313a824 */ /* 0x000fe200078e0a26 */
[C---:B------:R-:W-:Y:S01]  /*1750*/  ISETP.GT.U32.AND P2, PT, R38.reuse, R13, PT ;  /* 0x0000000d2600720c */ /* 0x040fe20003f44070 */
[----:B------:R-:W-:Y:S02]  /*1760*/  IMAD.MOV R32, RZ, RZ, -R32 ;  /* 0x000000ffff207224 */ /* 0x000fe400078e0a20 */
[----:B------:R-:W-:Y:S01]  /*1770*/  @!P0 IMAD.IADD R17, R17, 0x1, -R38 ;  /* 0x0000000111118824 */ /* 0x000fe200078e0a26 */
[----:B------:R-:W-:Y:S01]  /*1780*/  ISETP.GT.U32.AND P0, PT, R38, R24, PT ;  /* 0x000000182600720c */ /* 0x000fe20003f04070 */
[----:B------:R-:W-:-:S03]  /*1790*/  IMAD.HI.U32 R3, R4, R35, RZ ;  /* 0x0000002304037227 */ /* 0x000fc600078e00ff */
[C---:B------:R-:W-:Y:S01]  /*17a0*/  ISETP.GT.U32.AND P6, PT, R38.reuse, R17, PT ;  /* 0x000000112600720c */ /* 0x040fe20003fc4070 */
[--C-:B------:R-:W-:Y:S01]  /*17b0*/  @!P1 IMAD.IADD R11, R11, 0x1, -R38.reuse ;  /* 0x000000010b0b9824 */ /* 0x100fe200078e0a26 */
[----:B------:R-:W-:Y:S01]  /*17c0*/  ISETP.GT.U32.AND P1, PT, R38, R18, PT ;  /* 0x000000122600720c */ /* 0x000fe20003f24070 */
[--C-:B------:R-:W-:Y:S01]  /*17d0*/  @!P4 IMAD.IADD R14, R14, 0x1, -R38.reuse ;  /* 0x000000010e0ec824 */ /* 0x100fe200078e0a26 */
[----:B------:R-:W-:Y:S01]  /*17e0*/  ISETP.GT.U32.AND P4, PT, R38, R21, PT ;  /* 0x000000152600720c */ /* 0x000fe20003f84070 */
[--C-:B------:R-:W-:Y:S02]  /*17f0*/  @!P3 IMAD.IADD R20, R20, 0x1, -R38.reuse ;  /* 0x000000011414b824 */ /* 0x100fe400078e0a26 */
[C---:B------:R-:W-:Y:S01]  /*1800*/  IMAD R30, R38.reuse, R30, R39 ;  /* 0x0000001e261e7224 */ /* 0x040fe200078e0227 */
[C---:B------:R-:W-:Y:S01]  /*1810*/  ISETP.GT.U32.AND P3, PT, R38.reuse, R14, PT ;  /* 0x0000000e2600720c */ /* 0x040fe20003f64070 */
[----:B------:R-:W-:Y:S01]  /*1820*/  IMAD R31, R38, R31, R41 ;  /* 0x0000001f261f7224 */ /* 0x000fe200078e0229 */
[----:B------:R-:W-:Y:S01]  /*1830*/  IABS R39, R147 ;  /* 0x0000009300277213 */ /* 0x000fe20000000000 */
[--C-:B------:R-:W-:Y:S01]  /*1840*/  @!P0 IMAD.IADD R24, R24, 0x1, -R38.reuse ;  /* 0x0000000118188824 */ /* 0x100fe200078e0a26 */
[----:B------:R-:W-:Y:S01]  /*1850*/  IABS R41, R146 ;  /* 0x0000009200297213 */ /* 0x000fe20000000000 */
[--C-:B------:R-:W-:Y:S01]  /*1860*/  @!P2 IMAD.IADD R13, R13, 0x1, -R38.reuse ;  /* 0x000000010d0da824 */ /* 0x100fe200078e0a26 */
[----:B------:R-:W-:Y:S01]  /*1870*/  ISETP.GT.U32.AND P2, PT, R38, R20, PT ;  /* 0x000000142600720c */ /* 0x000fe20003f44070 */
[--C-:B------:R-:W-:Y:S01]  /*1880*/  @!P1 IMAD.IADD R18, R18, 0x1, -R38.reuse ;  /* 0x0000000112129824 */ /* 0x100fe200078e0a26 */
[C---:B------:R-:W-:Y:S01]  /*1890*/  ISETP.GT.U32.AND P1, PT, R38.reuse, R25, PT ;  /* 0x000000192600720c */ /* 0x040fe20003f24070 */
[--C-:B------:R-:W-:Y:S01]  /*18a0*/  @!P4 IMAD.IADD R21, R21, 0x1, -R38.reuse ;  /* 0x000000011515c824 */ /* 0x100fe200078e0a26 */
[----:B------:R-:W-:Y:S01]  /*18b0*/  ISETP.GT.U32.AND P4, PT, R38, R15, PT ;  /* 0x0000000f2600720c */ /* 0x000fe20003f84070 */
[--C-:B------:R-:W-:Y:S01]  /*18c0*/  @!P5 IMAD.IADD R16, R16, 0x1, -R38.reuse ;  /* 0x000000011010d824 */ /* 0x100fe200078e0a26 */
[C---:B------:R-:W-:Y:S01]  /*18d0*/  ISETP.GT.U32.AND P0, PT, R38.reuse, R18, PT ;  /* 0x000000122600720c */ /* 0x040fe20003f04070 */
[C---:B------:R-:W-:Y:S01]  /*18e0*/  IMAD R32, R38.reuse, R32, R43 ;  /* 0x0000002026207224 */ /* 0x040fe200078e022b */
[----:B------:R-:W-:Y:S01]  /*18f0*/  ISETP.GT.U32.AND P5, PT, R38, R23, PT ;  /* 0x000000172600720c */ /* 0x000fe20003fa4070 */
[----:B------:R-:W-:Y:S01]  /*1900*/  IMAD.MOV R3, RZ, RZ, -R3 ;  /* 0x000000ffff037224 */ /* 0x000fe200078e0a03 */
[----:B------:R-:W-:Y:S01]  /*1910*/  IABS R43, R145 ;  /* 0x00000091002b7213 */ /* 0x000fe20000000000 */
[----:B------:R-:W-:Y:S01]  /*1920*/  @!P3 IMAD.IADD R14, R14, 0x1, -R38 ;  /* 0x000000010e0eb824 */ /* 0x000fe200078e0a26 */
[----:B------:R-:W-:Y:S01]  /*1930*/  ISETP.GT.U32.AND P3, PT, R38, R21, PT ;  /* 0x000000152600720c */ /* 0x000fe20003f64070 */
[----:B------:R-:W-:-:S04]  /*1940*/  IMAD.HI.U32 R33, R4, R39, RZ ;  /* 0x0000002704217227 */ /* 0x000fc800078e00ff */
[--C-:B------:R-:W-:Y:S01]  /*1950*/  @!P1 IMAD.IADD R25, R25, 0x1, -R38.reuse ;  /* 0x0000000119199824 */ /* 0x100fe200078e0a26 */
[C---:B------:R-:W-:Y:S01]  /*1960*/  ISETP.GT.U32.AND P1, PT, R38.reuse, R19, PT ;  /* 0x000000132600720c */ /* 0x040fe20003f24070 */
[----:B------:R-:W-:Y:S01]  /*1970*/  @!P4 IMAD.IADD R15, R15, 0x1, -R38 ;  /* 0x000000010f0fc824 */ /* 0x000fe200078e0a26 */
[C---:B------:R-:W-:Y:S01]  /*1980*/  ISETP.GT.U32.AND P4, PT, R38.reuse, R22, PT ;  /* 0x000000162600720c */ /* 0x040fe20003f84070 */
[----:B------:R-:W-:Y:S02]  /*1990*/  IMAD R3, R38, R3, R35 ;  /* 0x0000000326037224 */ /* 0x000fe400078e0223 */
[----:B------:R-:W-:-:S04]  /*19a0*/  IMAD.HI.U32 R34, R4, R41, RZ ;  /* 0x0000002904227227 */ /* 0x000fc800078e00ff */
[----:B------:R-:W-:-:S04]  /*19b0*/  IMAD.HI.U32 R35, R4, R43, RZ ;  /* 0x0000002b04237227 */ /* 0x000fc800078e00ff */
[----:B------:R-:W-:Y:S01]  /*19c0*/  @!P1 IMAD.IADD R19, R19, 0x1, -R38 ;  /* 0x0000000113139824 */ /* 0x000fe200078e0a26 */
[----:B------:R-:W-:Y:S01]  /*19d0*/  ISETP.GT.U32.AND P1, PT, R38, R26, PT ;  /* 0x0000001a2600720c */ /* 0x000fe20003f24070 */
[----:B------:R-:W-:-:S04]  /*19e0*/  IMAD.HI.U32 R4, R4, R45, RZ ;  /* 0x0000002d04047227 */ /* 0x000fc800078e00ff */
[----:B------:R-:W-:Y:S02]  /*19f0*/  IMAD.MOV R33, RZ, RZ, -R33 ;  /* 0x000000ffff217224 */ /* 0x000fe400078e0a21 */
[----:B------:R-:W-:Y:S02]  /*1a00*/  IMAD.MOV R34, RZ, RZ, -R34 ;  /* 0x000000ffff227224 */ /* 0x000fe400078e0a22 */
[----:B------:R-:W-:Y:S02]  /*1a10*/  IMAD.MOV R40, RZ, RZ, -R4 ;  /* 0x000000ffff287224 */ /* 0x000fe400078e0a04 */
[C---:B------:R-:W-:Y:S02]  /*1a20*/  IMAD R4, R38.reuse, R33, R39 ;  /* 0x0000002126047224 */ /* 0x040fe400078e0227 */
[C---:B------:R-:W-:Y:S01]  /*1a30*/  IMAD R33, R38.reuse, R34, R41 ;  /* 0x0000002226217224 */ /* 0x040fe200078e0229 */
[----:B------:R-:W0:Y:S01]  /*1a40*/  LDS R39, [UR9] ;  /* 0x00000009ff277984 */ /* 0x000e220008000800 */
[--C-:B------:R-:W-:Y:S01]  /*1a50*/  @!P6 IMAD.IADD R17, R17, 0x1, -R38.reuse ;  /* 0x000000011111e824 */ /* 0x100fe200078e0a26 */
[----:B------:R-:W-:Y:S01]  /*1a60*/  ISETP.GT.U32.AND P6, PT, R38, R24, PT ;  /* 0x000000182600720c */ /* 0x000fe20003fc4070 */
[--C-:B------:R-:W-:Y:S01]  /*1a70*/  @!P0 IMAD.IADD R18, R18, 0x1, -R38.reuse ;  /* 0x0000000112128824 */ /* 0x100fe200078e0a26 */
[----:B------:R-:W-:Y:S01]  /*1a80*/  ISETP.GT.U32.AND P0, PT, R38, R25, PT ;  /* 0x000000192600720c */ /* 0x000fe20003f04070 */
[--C-:B------:R-:W-:Y:S01]  /*1a90*/  @!P2 IMAD.IADD R20, R20, 0x1, -R38.reuse ;  /* 0x000000011414a824 */ /* 0x100fe200078e0a26 */
[C---:B------:R-:W-:Y:S01]  /*1aa0*/  ISETP.GT.U32.AND P2, PT, R38.reuse, R27, PT ;  /* 0x0000001b2600720c */ /* 0x040fe20003f44070 */
[--C-:B------:R-:W-:Y:S01]  /*1ab0*/  @!P5 IMAD.IADD R23, R23, 0x1, -R38.reuse ;  /* 0x000000011717d824 */ /* 0x100fe200078e0a26 */
[C---:B------:R-:W-:Y:S01]  /*1ac0*/  ISETP.GT.U32.AND P5, PT, R38.reuse, R31, PT ;  /* 0x0000001f2600720c */ /* 0x040fe20003fa4070 */
[--C-:B------:R-:W-:Y:S01]  /*1ad0*/  @!P3 IMAD.IADD R21, R21, 0x1, -R38.reuse ;  /* 0x000000011515b824 */ /* 0x100fe200078e0a26 */
[----:B------:R-:W-:Y:S01]  /*1ae0*/  ISETP.GT.U32.AND P3, PT, R38, R3, PT ;  /* 0x000000032600720c */ /* 0x000fe20003f64070 */
[--C-:B------:R-:W-:Y:S01]  /*1af0*/  @!P4 IMAD.IADD R22, R22, 0x1, -R38.reuse ;  /* 0x000000011616c824 */ /* 0x100fe200078e0a26 */
[----:B------:R-:W-:Y:S01]  /*1b00*/  ISETP.GT.U32.AND P4, PT, R38, R30, PT ;  /* 0x0000001e2600720c */ /* 0x000fe20003f84070 */
[----:B------:R-:W-:Y:S01]  /*1b10*/  @!P1 IMAD.IADD R26, R26, 0x1, -R38 ;  /* 0x000000011a1a9824 */ /* 0x000fe200078e0a26 */
[----:B------:R-:W-:Y:S01]  /*1b20*/  ISETP.GT.U32.AND P1, PT, R38, R33, PT ;  /* 0x000000212600720c */ /* 0x000fe20003f24070 */
[----:B------:R-:W-:-:S02]  /*1b30*/  IMAD.MOV R35, RZ, RZ, -R35 ;  /* 0x000000ffff237224 */ /* 0x000fc400078e0a23 */
[--C-:B------:R-:W-:Y:S01]  /*1b40*/  @!P6 IMAD.IADD R24, R24, 0x1, -R38.reuse ;  /* 0x000000011818e824 */ /* 0x100fe200078e0a26 */
[C---:B------:R-:W-:Y:S01]  /*1b50*/  ISETP.GT.U32.AND P6, PT, R38.reuse, R32, PT ;  /* 0x000000202600720c */ /* 0x040fe20003fc4070 */
[C---:B------:R-:W-:Y:S02]  /*1b60*/  IMAD R34, R38.reuse, R35, R43 ;  /* 0x0000002326227224 */ /* 0x040fe400078e022b */
[C---:B------:R-:W-:Y:S02]  /*1b70*/  IMAD R35, R38.reuse, R40, R45 ;  /* 0x0000002826237224 */ /* 0x040fe400078e022d */
[--C-:B------:R-:W-:Y:S01]  /*1b80*/  @!P0 IMAD.IADD R25, R25, 0x1, -R38.reuse ;  /* 0x0000000119198824 */ /* 0x100fe200078e0a26 */
[C---:B------:R-:W-:Y:S01]  /*1b90*/  ISETP.GT.U32.AND P0, PT, R38.reuse, R4, PT ;  /* 0x000000042600720c */ /* 0x040fe20003f04070 */
[--C-:B------:R-:W-:Y:S01]  /*1ba0*/  @!P2 IMAD.IADD R27, R27, 0x1, -R38.reuse ;  /* 0x000000011b1ba824 */ /* 0x100fe200078e0a26 */
[----:B------:R-:W-:Y:S01]  /*1bb0*/  ISETP.GT.U32.AND P2, PT, R38, R34, PT ;  /* 0x000000222600720c */ /* 0x000fe20003f44070 */
[----:B------:R-:W-:-:S02]  /*1bc0*/  @!P5 IMAD.IADD R31, R31, 0x1, -R38 ;  /* 0x000000011f1fd824 */ /* 0x000fc400078e0a26 */
[--C-:B------:R-:W-:Y:S01]  /*1bd0*/  @!P3 IMAD.IADD R3, R3, 0x1, -R38.reuse ;  /* 0x000000010303b824 */ /* 0x100fe200078e0a26 */
[----:B------:R-:W-:Y:S01]  /*1be0*/  ISETP.GT.U32.AND P3, PT, R38, R35, PT ;  /* 0x000000232600720c */ /* 0x000fe20003f64070 */
[--C-:B------:R-:W-:Y:S01]  /*1bf0*/  @!P4 IMAD.IADD R30, R30, 0x1, -R38.reuse ;  /* 0x000000011e1ec824 */ /* 0x100fe200078e0a26 */
[C---:B------:R-:W-:Y:S01]  /*1c00*/  ISETP.GT.U32.AND P4, PT, R38.reuse, R26, PT ;  /* 0x0000001a2600720c */ /* 0x040fe20003f84070 */
[--C-:B------:R-:W-:Y:S01]  /*1c10*/  @!P1 IMAD.IADD R33, R33, 0x1, -R38.reuse ;  /* 0x0000000121219824 */ /* 0x100fe200078e0a26 */
[----:B------:R-:W-:Y:S01]  /*1c20*/  ISETP.GT.U32.AND P5, PT, R38, R27, PT ;  /* 0x0000001b2600720c */ /* 0x000fe20003fa4070 */
[--C-:B------:R-:W-:Y:S01]  /*1c30*/  @!P6 IMAD.IADD R32, R32, 0x1, -R38.reuse ;  /* 0x000000012020e824 */ /* 0x100fe200078e0a26 */
[----:B------:R-:W-:Y:S01]  /*1c40*/  ISETP.GT.U32.AND P1, PT, R38, R31, PT ;  /* 0x0000001f2600720c */ /* 0x000fe20003f24070 */
[--C-:B------:R-:W-:Y:S01]  /*1c50*/  @!P0 IMAD.IADD R4, R4, 0x1, -R38.reuse ;  /* 0x0000000104048824 */ /* 0x100fe200078e0a26 */
[----:B------:R-:W-:Y:S01]  /*1c60*/  ISETP.GT.U32.AND P6, PT, R38, R3, PT ;  /* 0x000000032600720c */ /* 0x000fe20003fc4070 */
[----:B------:R-:W-:Y:S01]  /*1c70*/  @!P2 IMAD.IADD R34, R34, 0x1, -R38 ;  /* 0x000000012222a824 */ /* 0x000fe200078e0a26 */
[----:B------:R-:W-:Y:S01]  /*1c80*/  ISETP.GE.AND P2, PT, R0, RZ, PT ;  /* 0x000000ff0000720c */ /* 0x000fe20003f46270 */
[----:B------:R-:W-:Y:S01]  /*1c90*/  IMAD.MOV.U32 R40, RZ, RZ, R2 ;  /* 0x000000ffff287224 */ /* 0x000fe200078e0002 */
[C---:B------:R-:W-:Y:S01]  /*1ca0*/  ISETP.GT.U32.AND P0, PT, R38.reuse, R30, PT ;  /* 0x0000001e2600720c */ /* 0x040fe20003f04070 */
[--C-:B------:R-:W-:Y:S01]  /*1cb0*/  @!P3 IMAD.IADD R35, R35, 0x1, -R38.reuse ;  /* 0x000000012323b824 */ /* 0x100fe200078e0a26 */
[----:B------:R-:W-:Y:S01]  /*1cc0*/  ISETP.GT.U32.AND P3, PT, R38, R32, PT ;  /* 0x000000202600720c */ /* 0x000fe20003f64070 */
[--C-:B------:R-:W-:Y:S01]  /*1cd0*/  @!P4 IMAD.IADD R26, R26, 0x1, -R38.reuse ;  /* 0x000000011a1ac824 */ /* 0x100fe200078e0a26 */
[C---:B------:R-:W-:Y:S01]  /*1ce0*/  ISETP.GT.U32.AND P4, PT, R38.reuse, R4, PT ;  /* 0x000000042600720c */ /* 0x040fe20003f84070 */
[--C-:B------:R-:W-:Y:S01]  /*1cf0*/  @!P5 IMAD.IADD R27, R27, 0x1, -R38.reuse ;  /* 0x000000011b1bd824 */ /* 0x100fe200078e0a26 */
[----:B------:R-:W-:Y:S01]  /*1d00*/  ISETP.GT.U32.AND P5, PT, R38, R33, PT ;  /* 0x000000212600720c */ /* 0x000fe20003fa4070 */
[--C-:B------:R-:W-:Y:S01]  /*1d10*/  @!P1 IMAD.IADD R31, R31, 0x1, -R38.reuse ;  /* 0x000000011f1f9824 */ /* 0x100fe200078e0a26 */
[----:B------:R-:W-:Y:S01]  /*1d20*/  ISETP.NE.AND P1, PT, R28, RZ, PT ;  /* 0x000000ff1c00720c */ /* 0x000fe20003f25270 */
[----:B------:R-:W-:Y:S01]  /*1d30*/  @!P6 IMAD.IADD R3, R3, 0x1, -R38 ;  /* 0x000000010303e824 */ /* 0x000fe200078e0a26 */
[----:B------:R-:W-:Y:S01]  /*1d40*/  ISETP.GT.U32.AND P6, PT, R38, R34, PT ;  /* 0x000000222600720c */ /* 0x000fe20003fc4070 */
[----:B------:R-:W-:Y:S01]  /*1d50*/  @!P2 IMAD.MOV R40, RZ, RZ, -R40 ;  /* 0x000000ffff28a224 */ /* 0x000fe200078e0a28 */
[----:B------:R-:W-:Y:S01]  /*1d60*/  ISETP.GE.AND P2, PT, R97, RZ, PT ;  /* 0x000000ff6100720c */ /* 0x000fe20003f46270 */
[--C-:B------:R-:W-:Y:S01]  /*1d70*/  @!P0 IMAD.IADD R30, R30, 0x1, -R38.reuse ;  /* 0x000000011e1e8824 */ /* 0x100fe200078e0a26 */
[----:B------:R-:W-:Y:S01]  /*1d80*/  ISETP.GT.U32.AND P0, PT, R38, R35, PT ;  /* 0x000000232600720c */ /* 0x000fe20003f04070 */
[--C-:B------:R-:W-:Y:S01]  /*1d90*/  @!P3 IMAD.IADD R32, R32, 0x1, -R38.reuse ;  /* 0x000000012020b824 */ /* 0x100fe200078e0a26 */
[----:B------:R-:W-:Y:S01]  /*1da0*/  ISETP.GE.AND P3, PT, R171, RZ, PT ;  /* 0x000000ffab00720c */ /* 0x000fe20003f66270 */
[--C-:B------:R-:W-:Y:S01]  /*1db0*/  @!P4 IMAD.IADD R4, R4, 0x1, -R38.reuse ;  /* 0x000000010404c824 */ /* 0x100fe200078e0a26 */
[----:B------:R-:W-:Y:S01]  /*1dc0*/  ISETP.GE.AND P4, PT, R95, RZ, PT ;  /* 0x000000ff5f00720c */ /* 0x000fe20003f86270 */
[--C-:B------:R-:W-:Y:S01]  /*1dd0*/  @!P5 IMAD.IADD R33, R33, 0x1, -R38.reuse ;  /* 0x000000012121d824 */ /* 0x100fe200078e0a26 */
[----:B------:R-:W-:Y:S01]  /*1de0*/  ISETP.GE.AND P5, PT, R172, RZ, PT ;  /* 0x000000ffac00720c */ /* 0x000fe20003fa6270 */
[----:B------:R-:W-:Y:S01]  /*1df0*/  IMAD.SHL.U32 R37, R106, 0x200000, RZ ;  /* 0x002000006a257824 */ /* 0x000fe200078e00ff */
[----:B------:R-:W-:Y:S01]  /*1e00*/  @!P1 LOP3.LUT R40, RZ, R28, RZ, 0x33, !PT ;  /* 0x0000001cff289212 */ /* 0x000fe200078e33ff */
[--C-:B------:R-:W-:Y:S01]  /*1e10*/  @!P6 IMAD.IADD R34, R34, 0x1, -R38.reuse ;  /* 0x000000012222e824 */ /* 0x100fe200078e0a26 */
[----:B------:R-:W-:Y:S01]  /*1e20*/  ISETP.GE.AND P1, PT, R170, RZ, PT ;  /* 0x000000ffaa00720c */ /* 0x000fe20003f26270 */
[----:B------:R-:W-:Y:S01]  /*1e30*/  @!P2 IMAD.MOV R5, RZ, RZ, -R5 ;  /* 0x000000ffff05a224 */ /* 0x000fe200078e0a05 */
[----:B------:R-:W-:Y:S01]  /*1e40*/  ISETP.GE.AND P2, PT, R169, RZ, PT ;  /* 0x000000ffa900720c */ /* 0x000fe20003f46270 */
[----:B------:R-:W-:Y:S01]  /*1e50*/  @!P0 IMAD.IADD R35, R35, 0x1, -R38 ;  /* 0x0000000123238824 */ /* 0x000fe200078e0a26 */
[----:B------:R-:W-:Y:S01]  /*1e60*/  ISETP.GE.AND P6, PT, R96, RZ, PT ;  /* 0x000000ff6000720c */ /* 0x000fe20003fc6270 */
[----:B------:R-:W-:Y:S01]  /*1e70*/  @!P3 IMAD.MOV R9, RZ, RZ, -R9 ;  /* 0x000000ffff09b224 */ /* 0x000fe200078e0a09 */
[----:B------:R-:W-:Y:S01]  /*1e80*/  ISETP.GE.AND P3, PT, R166, RZ, PT ;  /* 0x000000ffa600720c */ /* 0x000fe20003f66270 */
[----:B------:R-:W-:Y:S01]  /*1e90*/  @!P4 IMAD.MOV R7, RZ, RZ, -R7 ;  /* 0x000000ffff07c224 */ /* 0x000fe200078e0a07 */
[----:B------:R-:W-:Y:S01]  /*1ea0*/  ISETP.GE.AND P4, PT, R168, RZ, PT ;  /* 0x000000ffa800720c */ /* 0x000fe20003f86270 */
[----:B------:R-:W-:Y:S01]  /*1eb0*/  @!P5 IMAD.MOV R8, RZ, RZ, -R8 ;  /* 0x000000ffff08d224 */ /* 0x000fe200078e0a08 */
[----:B------:R-:W-:Y:S01]  /*1ec0*/  ISETP.GE.AND P5, PT, R167, RZ, PT ;  /* 0x000000ffa700720c */ /* 0x000fe20003fa6270 */
[----:B------:R-:W-:Y:S01]  /*1ed0*/  IMAD R83, R40, R89, RZ ;  /* 0x0000005928537224 */ /* 0x000fe200078e02ff */
[----:B------:R-:W-:Y:S01]  /*1ee0*/  LOP3.LUT R37, R37, 0x600000, RZ, 0xc0, !PT ;  /* 0x0060000025257812 */ /* 0x000fe200078ec0ff */
[----:B------:R-:W-:Y:S01]  /*1ef0*/  @!P1 IMAD.MOV R10, RZ, RZ, -R10 ;  /* 0x000000ffff0a9224 */ /* 0x000fe200078e0a0a */
[----:B------:R-:W-:Y:S01]  /*1f00*/  ISETP.GE.AND P1, PT, R165, RZ, PT ;  /* 0x000000ffa500720c */ /* 0x000fe20003f26270 */
        /* <DEDUP_REMOVED lines=9> */
[----:B------:R-:W-:-:S02]  /*1fa0*/  ISETP.GE.AND P5, PT, R162, RZ, PT ;  /* 0x000000ffa200720c */ /* 0x000fc40003fa6270 */
[----:B------:R-:W-:Y:S01]  /*1fb0*/  R2UR UR10, R37 ;  /* 0x00000000250a72ca */ /* 0x000fe200000e0000 */
[----:B------:R-:W-:Y:S01]  /*1fc0*/  @!P1 IMAD.MOV R15, RZ, RZ, -R15 ;  /* 0x000000ffff0f9224 */ /* 0x000fe200078e0a0f */
[----:B------:R-:W-:Y:S01]  /*1fd0*/  ISETP.GE.AND P1, PT, R160, RZ, PT ;  /* 0x000000ffa000720c */ /* 0x000fe20003f26270 */
[----:B------:R-:W-:Y:S01]  /*1fe0*/  @!P2 IMAD.MOV R16, RZ, RZ, -R16 ;  /* 0x000000ffff10a224 */ /* 0x000fe200078e0a10 */
[----:B------:R-:W-:Y:S01]  /*1ff0*/  ISETP.GE.AND P2, PT, R159, RZ, PT ;  /* 0x000000ff9f00720c */ /* 0x000fe20003f46270 */
[----:B------:R-:W-:Y:S01]  /*2000*/  @!P6 IMAD.MOV R36, RZ, RZ, -R36 ;  /* 0x000000ffff24e224 */ /* 0x000fe200078e0a24 */
[----:B0-----:R-:W-:Y:S01]  /*2010*/  R2UR UR8, R39 ;  /* 0x00000000270872ca */ /* 0x001fe200000e0000 */
[----:B------:R-:W-:Y:S01]  /*2020*/  @!P3 IMAD.MOV R19, RZ, RZ, -R19 ;  /* 0x000000ffff13b224 */ /* 0x000fe200078e0a13 */
[----:B------:R-:W-:Y:S01]  /*2030*/  ISETP.GE.AND P3, PT, R156, RZ, PT ;  /* 0x000000ff9c00720c */ /* 0x000fe20003f66270 */
[----:B------:R-:W-:Y:S01]  /*2040*/  @!P4 IMAD.MOV R17, RZ, RZ, -R17 ;  /* 0x000000ffff11c224 */ /* 0x000fe200078e0a11 */
[----:B------:R-:W-:Y:S01]  /*2050*/  ISETP.GE.AND P4, PT, R158, RZ, PT ;  /* 0x000000ff9e00720c */ /* 0x000fe20003f86270 */
[----:B------:R-:W-:Y:S01]  /*2060*/  @!P5 IMAD.MOV R18, RZ, RZ, -R18 ;  /* 0x000000ffff12d224 */ /* 0x000fe200078e0a12 */
[----:B------:R-:W-:-:S02]  /*2070*/  ISETP.GE.AND P5, PT, R157, RZ, PT ;  /* 0x000000ff9d00720c */ /* 0x000fc40003fa6270 */
[----:B------:R-:W-:Y:S01]  /*2080*/  ISETP.NE.AND P0, PT, R29, RZ, PT ;  /* 0x000000ff1d00720c */ /* 0x000fe20003f05270 */
[----:B------:R-:W-:Y:S01]  /*2090*/  @!P1 IMAD.MOV R20, RZ, RZ, -R20 ;  /* 0x000000ffff149224 */ /* 0x000fe200078e0a14 */
[----:B------:R-:W-:Y:S01]  /*20a0*/  BAR.SYNC.DEFER_BLOCKING 0x0 ;  /* 0x0000000000007b1d */ /* 0x000fe20000010000 */
[----:B------:R-:W-:Y:S01]  /*20b0*/  ISETP.GE.AND P1, PT, R155, RZ, PT ;  /* 0x000000ff9b00720c */ /* 0x000fe20003f26270 */
[----:B------:R-:W-:Y:S01]  /*20c0*/  @!P2 IMAD.MOV R21, RZ, RZ, -R21 ;  /* 0x000000ffff15a224 */ /* 0x000fe200078e0a15 */
[----:B------:R-:W-:Y:S01]  /*20d0*/  ISETP.GE.AND P2, PT, R154, RZ, PT ;  /* 0x000000ff9a00720c */ /* 0x000fe20003f46270 */
[----:B------:R-:W-:Y:S01]  /*20e0*/  UIADD3 UR10, UPT, UPT, UR8, UR10, URZ ;  /* 0x0000000a080a7290 */ /* 0x000fe2000fffe0ff */
[----:B------:R-:W-:Y:S01]  /*20f0*/  @!P3 IMAD.MOV R24, RZ, RZ, -R24 ;  /* 0x000000ffff18b224 */ /* 0x000fe200078e0a18 */
[----:B------:R-:W-:Y:S01]  /*2100*/  ISETP.GE.AND P3, PT, R151, RZ, PT ;  /* 0x000000ff9700720c */ /* 0x000fe20003f66270 */
[----:B------:R-:W-:Y:S01]  /*2110*/  @!P4 IMAD.MOV R22, RZ, RZ, -R22 ;  /* 0x000000ffff16c224 */ /* 0x000fe200078e0a16 */
[----:B------:R-:W-:Y:S01]  /*2120*/  ISETP.GE.AND P4, PT, R153, RZ, PT ;  /* 0x000000ff9900720c */ /* 0x000fe20003f86270 */
[----:B------:R-:W-:Y:S01]  /*2130*/  @!P5 IMAD.MOV R23, RZ, RZ, -R23 ;  /* 0x000000ffff17d224 */ /* 0x000fe200078e0a17 */
[----:B------:R-:W-:-:S02]  /*2140*/  ISETP.GE.AND P5, PT, R152, RZ, PT ;  /* 0x000000ff9800720c */ /* 0x000fc40003fa6270 */
[----:B------:R-:W-:Y:S02]  /*2150*/  LOP3.LUT R2, RZ, R29, RZ, 0x33, !PT ;  /* 0x0000001dff027212 */ /* 0x000fe400078e33ff */
[----:B------:R-:W-:Y:S01]  /*2160*/  @!P1 IMAD.MOV R25, RZ, RZ, -R25 ;  /* 0x000000ffff199224 */ /* 0x000fe200078e0a19 */
[----:B------:R-:W-:Y:S01]  /*2170*/  ISETP.GE.AND P1, PT, R150, RZ, PT ;  /* 0x000000ff9600720c */ /* 0x000fe20003f26270 */
[----:B------:R-:W-:Y:S01]  /*2180*/  @!P2 IMAD.MOV R26, RZ, RZ, -R26 ;  /* 0x000000ffff1aa224 */ /* 0x000fe200078e0a1a */
[----:B------:R-:W-:Y:S02]  /*2190*/  ISETP.GE.AND P2, PT, R149, RZ, PT ;  /* 0x000000ff9500720c */ /* 0x000fe40003f46270 */
[----:B------:R-:W-:Y:S01]  /*21a0*/  @!P3 IMAD.MOV R30, RZ, RZ, -R30 ;  /* 0x000000ffff1eb224 */ /* 0x000fe200078e0a1e */
[----:B------:R-:W-:Y:S01]  /*21b0*/  ISETP.GE.AND P3, PT, R145, RZ, PT ;  /* 0x000000ff9100720c */ /* 0x000fe20003f66270 */
[----:B------:R-:W-:Y:S01]  /*21c0*/  @!P4 IMAD.MOV R27, RZ, RZ, -R27 ;  /* 0x000000ffff1bc224 */ /* 0x000fe200078e0a1b */
[----:B------:R-:W-:Y:S01]  /*21d0*/  ISETP.GE.AND P4, PT, R147, RZ, PT ;  /* 0x000000ff9300720c */ /* 0x000fe20003f86270 */
[----:B------:R-:W-:Y:S01]  /*21e0*/  @!P5 IMAD.MOV R3, RZ, RZ, -R3 ;  /* 0x000000ffff03d224 */ /* 0x000fe200078e0a03 */
[----:B------:R-:W-:-:S02]  /*21f0*/  ISETP.GE.AND P5, PT, R146, RZ, PT ;  /* 0x000000ff9200720c */ /* 0x000fc40003fa6270 */
[----:B------:R-:W-:Y:S02]  /*2200*/  SEL R28, R2, R5, !P0 ;  /* 0x00000005021c7207 */ /* 0x000fe40004000000 */
[----:B------:R-:W-:Y:S01]  /*2210*/  @!P1 IMAD.MOV R31, RZ, RZ, -R31 ;  /* 0x000000ffff1f9224 */ /* 0x000fe200078e0a1f */
[----:B------:R-:W-:Y:S01]  /*2220*/  ISETP.GE.AND P1, PT, R144, RZ, PT ;  /* 0x000000ff9000720c */ /* 0x000fe20003f26270 */
[----:B------:R-:W-:Y:S01]  /*2230*/  @!P2 IMAD.MOV R32, RZ, RZ, -R32 ;  /* 0x000000ffff20a224 */ /* 0x000fe200078e0a20 */
[C---:B------:R-:W-:Y:S02]  /*2240*/  SEL R29, R2.reuse, R6, !P0 ;  /* 0x00000006021d7207 */ /* 0x040fe40004000000 */
[----:B------:R-:W-:Y:S01]  /*2250*/  @!P3 IMAD.MOV R34, RZ, RZ, -R34 ;  /* 0x000000ffff22b224 */ /* 0x000fe200078e0a22 */
[C---:B------:R-:W-:Y:S01]  /*2260*/  SEL R37, R2.reuse, R7, !P0 ;  /* 0x0000000702257207 */ /* 0x040fe20004000000 */
[----:B------:R-:W-:Y:S01]  /*2270*/  @!P4 IMAD.MOV R4, RZ, RZ, -R4 ;  /* 0x000000ffff04c224 */ /* 0x000fe200078e0a04 */
[C---:B------:R-:W-:Y:S01]  /*2280*/  SEL R38, R2.reuse, R8, !P0 ;  /* 0x0000000802267207 */ /* 0x040fe20004000000 */
[----:B------:R-:W-:Y:S01]  /*2290*/  @!P5 IMAD.MOV R33, RZ, RZ, -R33 ;  /* 0x000000ffff21d224 */ /* 0x000fe200078e0a21 */
[----:B------:R-:W-:-:S02]  /*22a0*/  SEL R39, R2, R9, !P0 ;  /* 0x0000000902277207 */ /* 0x000fc40004000000 */
[C---:B------:R-:W-:Y:S02]  /*22b0*/  SEL R41, R2.reuse, R10, !P0 ;  /* 0x0000000a02297207 */ /* 0x040fe40004000000 */
[----:B------:R-:W-:Y:S01]  /*22c0*/  @!P1 IMAD.MOV R35, RZ, RZ, -R35 ;  /* 0x000000ffff239224 */ /* 0x000fe200078e0a23 */
[C---:B------:R-:W-:Y:S02]  /*22d0*/  SEL R42, R2.reuse, R11, !P0 ;  /* 0x0000000b022a7207 */ /* 0x040fe40004000000 */
[C---:B------:R-:W-:Y:S02]  /*22e0*/  SEL R12, R2.reuse, R12, !P0 ;  /* 0x0000000c020c7207 */ /* 0x040fe40004000000 */
[C---:B------:R-:W-:Y:S02]  /*22f0*/  SEL R43, R2.reuse, R13, !P0 ;  /* 0x0000000d022b7207 */ /* 0x040fe40004000000 */
[C---:B------:R-:W-:Y:S02]  /*2300*/  SEL R14, R2.reuse, R14, !P0 ;  /* 0x0000000e020e7207 */ /* 0x040fe40004000000 */
[----:B------:R-:W-:-:S02]  /*2310*/  SEL R44, R2, R15, !P0 ;  /* 0x0000000f022c7207 */ /* 0x000fc40004000000 */
[C---:B------:R-:W-:Y:S02]  /*2320*/  SEL R16, R2.reuse, R16, !P0 ;  /* 0x0000001002107207 */ /* 0x040fe40004000000 */
        /* <DEDUP_REMOVED lines=19> */
[----:B------:R-:W-:Y:S02]  /*2460*/  SEL R36, R2, R36, !P0 ;  /* 0x0000002402247207 */ /* 0x000fe40004000000 */
[----:B------:R-:W-:Y:S01]  /*2470*/  LOP3.LUT P1, RZ, R98, 0x7f, RZ, 0xc0, !PT ;  /* 0x0000007f62ff7812 */ /* 0x000fe2000782c0ff */
[----:B---3--:R-:W-:-:S12]  /*2480*/  BRA.U UP0, `(.L_x_5) ;  /* 0x0000000100187547 */ /* 0x008fd8000b800000 */
[----:B------:R-:W-:Y:S01]  /*2490*/  ELECT P0, URZ, PT ;  /* 0x0000000000ff782f */ /* 0x000fe20003800000 */
[----:B------:R-:W-:Y:S01]  /*24a0*/  IMAD.MOV.U32 R2, RZ, RZ, 0x1 ;  /* 0x00000001ff027424 */ /* 0x000fe200078e00ff */
[----:B------:R-:W-:Y:S01]  /*24b0*/  UMOV UR4, 0x40 ;  /* 0x0000004000047882 */ /* 0x000fe20000000000 */
[----:B------:R-:W-:Y:S01]  /*24c0*/  UVIRTCOUNT.DEALLOC.SMPOOL 0x80 ;  /* 0x000000800000784c */ /* 0x000fe20000000000 */
[----:B------:R-:W-:-:S09]  /*24d0*/  ULEA UR4, UR5, UR4, 0x18 ;  /* 0x0000000405047291 */ /* 0x000fd2000f8ec0ff */
[----:B------:R0:W-:Y:S03]  /*24e0*/  @P0 STS.U8 [UR4], R2 ;  /* 0x00000002ff000988 */ /* 0x0001e60008000004 */
.L_x_5:
[----:B------:R-:W-:Y:S01]  /*24f0*/  STTM.16dp32bit_t0_t15.x32 tmem[UR10], RZ ;  /* 0x000000ff000079ed */ /* 0x000fe20008a8000a */
[----:B------:R-:W-:Y:S01]  /*2500*/  STTM.16dp32bit_t16_t31.x32 tmem[UR10+0x20], RZ ;  /* 0x000020ff000079ed */ /* 0x000fe20008aa000a */
[----:B------:R-:W1:Y:S02]  /*2510*/  FENCE.VIEW.ASYNC.T ;  /* 0x00000000000073c6 */ /* 0x000e640000000200 */
[----:B-1----:R-:W-:Y:S01]  /*2520*/  VOTEU.ALL UP1, P1 ;  /* 0x0000000000ff7886 */ /* 0x002fe20000820000 */
[----:B------:R-:W-:Y:S01]  /*2530*/  VOTEU.ALL UP2, P1 ;  /* 0x0000000000ff7886 */ /* 0x000fe20000840000 */
[----:B------:R-:W-:Y:S01]  /*2540*/  IMAD R107, R138, 0x4, R103 ;  /* 0x000000048a6b7824 */ /* 0x000fe200078e0267 */
[----:B------:R-:W-:Y:S01]  /*2550*/  ISETP.GT.AND P0, PT, R174, 0x3f, PT ;  /* 0x0000003fae00780c */ /* 0x000fe20003f04270 */
[----:B------:R-:W-:Y:S01]  /*2560*/  IMAD.SHL.U32 R82, R83, 0x2, RZ ;  /* 0x0000000253527824 */ /* 0x000fe200078e00ff */
[----:B------:R-:W-:-:S04]  /*2570*/  @!UP1 UIADD3 UR4, UPT, UPT, -UR6, 0x100000, URZ ;  /* 0x0010000006049890 */ /* 0x000fc8000fffe1ff */
[----:B------:R-:W-:Y:S02]  /*2580*/  @!UP1 USHF.L.U32 UR5, UR4, 0xb, URZ ;  /* 0x0000000b04059899 */ /* 0x000fe400080006ff */
[----:B------:R-:W-:Y:S01]  /*2590*/  @!UP1 USHF.L.U32 UR4, UR4, 0x1, URZ ;  /* 0x0000000104049899 */ /* 0x000fe200080006ff */
[----:B------:R-:W-:Y:S01]  /*25a0*/  BAR.SYNC.DEFER_BLOCKING 0x0 ;  /* 0x0000000000007b1d */ /* 0x000fe20000010000 */
[----:B------:R-:W-:Y:S01]  /*25b0*/  IMAD R111, R138, 0x2, R107 ;  /* 0x000000028a6f7824 */ /* 0x000fe200078e026b */
[----:B------:R-:W-:Y:S02]  /*25c0*/  ISETP.LT.AND P2, PT, R175, R88, P0 ;  /* 0x00000058af00720c */ /* 0x000fe40000741270 */
[----:B------:R-:W-:Y:S01]  /*25d0*/  IADD3 R80, P3, PT, R82, UR12, RZ ;  /* 0x0000000c52507c10 */ /* 0x000fe2000ff7e0ff */
[----:B------:R-:W-:-:S03]  /*25e0*/  IMAD R115, R138, 0x2, R111 ;  /* 0x000000028a737824 */ /* 0x000fc600078e026f */
[----:B------:R-:W-:Y:S01]  /*25f0*/  LEA.HI.X.SX32 R102, R83, UR13, 0x1, P3 ;  /* 0x0000000d53667c11 */ /* 0x000fe200098f0eff */
[----:B------:R-:W-:Y:S01]  /*2600*/  IMAD R81, R138, 0x2, R115 ;  /* 0x000000028a517824 */ /* 0x000fe200078e0273 */
[----:B0-----:R-:W-:-:S03]  /*2610*/  LEA R2, P3, R117, R80, 0x1 ;  /* 0x0000005075027211 */ /* 0x001fc600078608ff */
[C---:B------:R-:W-:Y:S01]  /*2620*/  IMAD R9, R138.reuse, 0x2, R81 ;  /* 0x000000028a097824 */ /* 0x040fe200078e0251 */
[----:B------:R-:W-:Y:S01]  /*2630*/  LEA.HI.X.SX32 R3, R117, R102, 0x1, P3 ;  /* 0x0000006675037211 */ /* 0x000fe200018f0eff */
[----:B------:R-:W0:Y:S02]  /*2640*/  FENCE.VIEW.ASYNC.S ;  /* 0x00000000000073c6 */ /* 0x000e240000000000 */
[----:B0-----:R0:W1:Y:S02]  /*2650*/  @!UP2 SYNCS.EXCH.64 URZ, [UR11], UR4 ;  /* 0x000000040bffa5b2 */ /* 0x0010640008000100 */
[----:B-1----:R-:W-:Y:S01]  /*2660*/  BAR.SYNC.DEFER_BLOCKING 0x0 ;  /* 0x0000000000007b1d */ /* 0x002fe20000010000 */
[----:B------:R-:W-:Y:S01]  /*2670*/  IMAD R11, R138, 0x2, R9 ;  /* 0x000000028a0b7824 */ /* 0x000fe200078e0209 */
[----:B------:R-:W-:-:S03]  /*2680*/  ISETP.LT.AND P4, PT, R177, R88, P0 ;  /* 0x00000058b100720c */ /* 0x000fc60000781270 */
[----:B------:R-:W-:-:S04]  /*2690*/  IMAD R65, R138, 0x2, R11 ;  /* 0x000000028a417824 */ /* 0x000fc800078e020b */
[C---:B------:R-:W-:Y:S01]  /*26a0*/  IMAD R13, R138.reuse, 0x4, R65 ;  /* 0x000000048a0d7824 */ /* 0x040fe200078e0241 */
[----:B------:R-:W-:Y:S01]  /*26b0*/  PRMT R112, RZ, 0x7610, R112 ;  /* 0x00007610ff707816 */ /* 0x000fe20000000070 */
[----:B0-----:R-:W0:Y:S01]  /*26c0*/  LDCU UR4, c[0x0][0x3b0] ;  /* 0x00007600ff0477ac */ /* 0x001e220008000800 */
[----:B------:R-:W-:Y:S01]  /*26d0*/  LOP3.LUT R179, R141, 0x10, RZ, 0xfc, !PT ;  /* 0x000000108db37812 */ /* 0x000fe200078efcff */
[C---:B------:R-:W-:Y:S01]  /*26e0*/  IMAD R15, R138.reuse, 0x2, R13 ;  /* 0x000000028a0f7824 */ /* 0x040fe200078e020d */
[----:B------:R1:W2:Y:S01]  /*26f0*/  @P2 LDG.E.U16 R128, desc[UR20][R2.64] ;  /* 0x0000001402802981 */ /* 0x0002a2000c1e1500 */
[----:B------:R-:W-:Y:S02]  /*2700*/  LEA R4, P2, R113, R80, 0x1 ;  /* 0x0000005071047211 */ /* 0x000fe400078408ff */
[C---:B------:R-:W-:Y:S01]  /*2710*/  IMAD R69, R138.reuse, 0x2, R15 ;  /* 0x000000028a457824 */ /* 0x040fe200078e020f */
[----:B------:R-:W-:Y:S02]  /*2720*/  ISETP.LT.AND P3, PT, R179, R88, P0 ;  /* 0x00000058b300720c */ /* 0x000fe40000761270 */
[----:B------:R-:W-:Y:S01]  /*2730*/  LEA.HI.X.SX32 R5, R113, R102, 0x1, P2 ;  /* 0x0000006671057211 */ /* 0x000fe200010f0eff */
[----:B------:R-:W-:Y:S01]  /*2740*/  IMAD R87, R138, 0x2, R69 ;  /* 0x000000028a577824 */ /* 0x000fe200078e0245 */
[----:B------:R-:W-:-:S02]  /*2750*/  LOP3.LUT R181, R141, 0x18, RZ, 0xfc, !PT ;  /* 0x000000188db57812 */ /* 0x000fc400078efcff */
[-C--:B------:R-:W-:Y:S01]  /*2760*/  LEA R6, P5, R107, R80.reuse, 0x1 ;  /* 0x000000506b067211 */ /* 0x080fe200078a08ff */
[----:B------:R-:W3:Y:S01]  /*2770*/  @P4 LDG.E.U16 R112, desc[UR20][R4.64] ;  /* 0x0000001404704981 */ /* 0x000ee2000c1e1500 */
[C---:B-1----:R-:W-:Y:S02]  /*2780*/  LEA R2, P4, R9.reuse, R80, 0x1 ;  /* 0x0000005009027211 */ /* 0x042fe400078808ff */
[----:B------:R-:W-:Y:S02]  /*2790*/  PRMT R130, RZ, 0x7610, R130 ;  /* 0x00007610ff827816 */ /* 0x000fe40000000082 */
[----:B------:R-:W-:Y:S01]  /*27a0*/  LEA.HI.X.SX32 R3, R9, R102, 0x1, P4 ;  /* 0x0000006609037211 */ /* 0x000fe200020f0eff */
[C---:B------:R-:W-:Y:S01]  /*27b0*/  IMAD R9, R138.reuse, 0x2, R87 ;  /* 0x000000028a097824 */ /* 0x040fe200078e0257 */
[----:B------:R-:W-:Y:S02]  /*27c0*/  ISETP.LT.AND P2, PT, R181, R88, P0 ;  /* 0x00000058b500720c */ /* 0x000fe40000741270 */
[----:B------:R-:W-:Y:S01]  /*27d0*/  LEA.HI.X.SX32 R7, R107, R102, 0x1, P5 ;  /* 0x000000666b077211 */ /* 0x000fe200028f0eff */
[----:B------:R-:W-:Y:S01]  /*27e0*/  IMAD R17, R138, 0x2, R9 ;  /* 0x000000028a117824 */ /* 0x000fe200078e0209 */
[----:B------:R-:W-:-:S02]  /*27f0*/  LOP3.LUT R183, R141, 0x20, RZ, 0xfc, !PT ;  /* 0x000000208db77812 */ /* 0x000fc400078efcff */
[----:B------:R-:W-:Y:S01]  /*2800*/  PRMT R132, RZ, 0x7610, R132 ;  /* 0x00007610ff847816 */ /* 0x000fe20000000084 */
[----:B------:R1:W4:Y:S01]  /*2810*/  @P3 LDG.E.U16 R130, desc[UR20][R6.64] ;  /* 0x0000001406823981 */ /* 0x000322000c1e1500 */
[----:B------:R-:W-:Y:S01]  /*2820*/  LOP3.LUT R185, R141, 0x1a, RZ, 0xfc, !PT ;  /* 0x0000001a8db97812 */ /* 0x000fe200078efcff */
[----:B------:R-:W-:Y:S01]  /*2830*/  IMAD R71, R138, 0x2, R17 ;  /* 0x000000028a477824 */ /* 0x000fe200078e0211 */
[-C--:B------:R-:W-:Y:S02]  /*2840*/  ISETP.LT.AND P4, PT, R183, R88.reuse, P0 ;  /* 0x00000058b700720c */ /* 0x080fe40000781270 */
[----:B------:R-:W-:Y:S01]  /*2850*/  ISETP.LT.AND P3, PT, R185, R88, P0 ;  /* 0x00000058b900720c */ /* 0x000fe20000761270 */
[----:B------:R5:W2:Y:S01]  /*2860*/  @P2 LDG.E.U16 R132, desc[UR20][R2.64] ;  /* 0x0000001402842981 */ /* 0x000aa2000c1e1500 */
[----:B-1----:R-:W-:-:S04]  /*2870*/  LEA R6, P5, R13, R80, 0x1 ;  /* 0x000000500d067211 */ /* 0x002fc800078a08ff */
[----:B------:R-:W-:Y:S01]  /*2880*/  LEA.HI.X.SX32 R7, R13, R102, 0x1, P5 ;  /* 0x000000660d077211 */ /* 0x000fe200028f0eff */
[C---:B------:R-:W-:Y:S01]  /*2890*/  IMAD R13, R138.reuse, 0x4, R71 ;  /* 0x000000048a0d7824 */ /* 0x040fe200078e0247 */
[----:B------:R-:W-:Y:S02]  /*28a0*/  LEA R4, P2, R11, R80, 0x1 ;  /* 0x000000500b047211 */ /* 0x000fe400078408ff */
[----:B------:R-:W-:Y:S01]  /*28b0*/  LOP3.LUT R187, R141, 0x28, RZ, 0xfc, !PT ;  /* 0x000000288dbb7812 */ /* 0x000fe200078efcff */
[C---:B------:R-:W-:Y:S01]  /*28c0*/  IMAD R19, R138.reuse, 0x2, R13 ;  /* 0x000000028a137824 */ /* 0x040fe200078e020d */
[----:B------:R-:W-:Y:S02]  /*28d0*/  PRMT R134, RZ, 0x7610, R134 ;  /* 0x00007610ff867816 */ /* 0x000fe40000000086 */
[----:B------:R-:W-:Y:S02]  /*28e0*/  PRMT R116, RZ, 0x7610, R116 ;  /* 0x00007610ff747816 */ /* 0x000fe40000000074 */
[----:B------:R-:W-:Y:S01]  /*28f0*/  LEA.HI.X.SX32 R5, R11, R102, 0x1, P2 ;  /* 0x000000660b057211 */ /* 0x000fe200010f0eff */
[C---:B------:R-:W-:Y:S01]  /*2900*/  IMAD R85, R138.reuse, 0x2, R19 ;  /* 0x000000028a557824 */ /* 0x040fe200078e0213 */
[----:B------:R-:W-:Y:S01]  /*2910*/  ISETP.LT.AND P2, PT, R187, R88, P0 ;  /* 0x00000058bb00720c */ /* 0x000fe20000741270 */
[----:B------:R-:W2:Y:S01]  /*2920*/  @P4 LDG.E.U16 R134, desc[UR20][R6.64] ;  /* 0x0000001406864981 */ /* 0x000ea2000c1e1500 */
[----:B------:R-:W-:Y:S01]  /*2930*/  LOP3.LUT R189, R141, 0x30, RZ, 0xfc, !PT ;  /* 0x000000308dbd7812 */ /* 0x000fe200078efcff */
[----:B------:R-:W-:Y:S01]  /*2940*/  IMAD R89, R138, 0x2, R85 ;  /* 0x000000028a597824 */ /* 0x000fe200078e0255 */
[----:B-----5:R-:W-:Y:S01]  /*2950*/  LEA R2, P4, R9, R80, 0x1 ;  /* 0x0000005009027211 */ /* 0x020fe200078808ff */
[----:B------:R1:W5:Y:S01]  /*2960*/  @P3 LDG.E.U16 R116, desc[UR20][R4.64] ;  /* 0x0000001404743981 */ /* 0x000362000c1e1500 */
[----:B------:R-:W-:-:S02]  /*2970*/  LOP3.LUT R191, R141, 0x38, RZ, 0xfc, !PT ;  /* 0x000000388dbf7812 */ /* 0x000fc400078efcff */
[----:B------:R-:W-:Y:S02]  /*2980*/  ISETP.LT.AND P3, PT, R189, R88, P0 ;  /* 0x00000058bd00720c */ /* 0x000fe40000761270 */
[----:B------:R-:W-:Y:S01]  /*2990*/  PRMT R118, RZ, 0x7610, R118 ;  /* 0x00007610ff767816 */ /* 0x000fe20000000076 */
[----:B------:R-:W-:Y:S01]  /*29a0*/  IMAD R91, R138, 0x2, R89 ;  /* 0x000000028a5b7824 */ /* 0x000fe200078e0259 */
[----:B------:R-:W-:Y:S02]  /*29b0*/  LEA.HI.X.SX32 R3, R9, R102, 0x1, P4 ;  /* 0x0000006609037211 */ /* 0x000fe400020f0eff */
[----:B------:R-:W-:Y:S02]  /*29c0*/  ISETP.LT.AND P4, PT, R191, R88, P0 ;  /* 0x00000058bf00720c */ /* 0x000fe40000781270 */
[----:B------:R-:W-:Y:S01]  /*29d0*/  LEA R8, P5, R13, R80, 0x1 ;  /* 0x000000500d087211 */ /* 0x000fe200078a08ff */
[----:B------:R0:W2:Y:S01]  /*29e0*/  @P2 LDG.E.U16 R118, desc[UR20][R2.64] ;  /* 0x0000001402762981 */ /* 0x0000a2000c1e1500 */
[----:B------:R-:W-:-:S02]  /*29f0*/  PRMT R120, RZ, 0x7610, R120 ;  /* 0x00007610ff787816 */ /* 0x000fc40000000078 */
[----:B------:R-:W-:Y:S02]  /*2a00*/  LEA R10, P2, R91, R80, 0x1 ;  /* 0x000000505b0a7211 */ /* 0x000fe400078408ff */
[-C--:B------:R-:W-:Y:S02]  /*2a10*/  LEA.HI.X.SX32 R9, R13, R102.reuse, 0x1, P5 ;  /* 0x000000660d097211 */ /* 0x080fe400028f0eff */
[----:B------:R-:W-:Y:S02]  /*2a20*/  LOP3.LUT R193, R141, 0x12, RZ, 0xfc, !PT ;  /* 0x000000128dc17812 */ /* 0x000fe400078efcff */
[----:B------:R-:W-:Y:S01]  /*2a30*/  PRMT R122, RZ, 0x7610, R122 ;  /* 0x00007610ff7a7816 */ /* 0x000fe2000000007a */
[----:B------:R0:W2:Y:S01]  /*2a40*/  @P3 LDG.E.U16 R120, desc[UR20][R8.64] ;  /* 0x0000001408783981 */ /* 0x0000a2000c1e1500 */
[----:B------:R-:W-:Y:S02]  /*2a50*/  LEA.HI.X.SX32 R11, R91, R102, 0x1, P2 ;  /* 0x000000665b0b7211 */ /* 0x000fe400010f0eff */
[----:B------:R-:W-:-:S02]  /*2a60*/  LOP3.LUT R195, R141, 0x22, RZ, 0xfc, !PT ;  /* 0x000000228dc37812 */ /* 0x000fc400078efcff */
[-C--:B------:R-:W-:Y:S01]  /*2a70*/  ISETP.LT.AND P3, PT, R193, R88.reuse, P0 ;  /* 0x00000058c100720c */ /* 0x080fe20000761270 */
[----:B------:R-:W2:Y:S01]  /*2a80*/  @P4 LDG.E.U16 R122, desc[UR20][R10.64] ;  /* 0x000000140a7a4981 */ /* 0x000ea2000c1e1500 */
[----:B------:R-:W-:Y:S02]  /*2a90*/  ISETP.LT.AND P2, PT, R195, R88, P0 ;  /* 0x00000058c300720c */ /* 0x000fe40000741270 */
[-C--:B-1----:R-:W-:Y:S02]  /*2aa0*/  LEA R4, P4, R111, R80.reuse, 0x1 ;  /* 0x000000506f047211 */ /* 0x082fe400078808ff */
[----:B------:R-:W-:Y:S02]  /*2ab0*/  PRMT R124, RZ, 0x7610, R124 ;  /* 0x00007610ff7c7816 */ /* 0x000fe4000000007c */
[----:B------:R-:W-:Y:S02]  /*2ac0*/  LEA R6, P5, R15, R80, 0x1 ;  /* 0x000000500f067211 */ /* 0x000fe400078a08ff */
[----:B------:R-:W-:-:S02]  /*2ad0*/  LEA.HI.X.SX32 R5, R111, R102, 0x1, P4 ;  /* 0x000000666f057211 */ /* 0x000fc400020f0eff */
[C---:B------:R-:W-:Y:S02]  /*2ae0*/  LOP3.LUT R197, R141.reuse, 0x2a, RZ, 0xfc, !PT ;  /* 0x0000002a8dc57812 */ /* 0x040fe400078efcff */
[----:B------:R-:W-:Y:S01]  /*2af0*/  LOP3.LUT R199, R141, 0x32, RZ, 0xfc, !PT ;  /* 0x000000328dc77812 */ /* 0x000fe200078efcff */
[----:B------:R-:W2:Y:S01]  /*2b00*/  @P3 LDG.E.U16 R124, desc[UR20][R4.64] ;  /* 0x00000014047c3981 */ /* 0x000ea2000c1e1500 */
[----:B------:R-:W-:Y:S02]  /*2b10*/  PRMT R126, RZ, 0x7610, R126 ;  /* 0x00007610ff7e7816 */ /* 0x000fe4000000007e */
[----:B------:R-:W-:Y:S02]  /*2b20*/  LEA.HI.X.SX32 R7, R15, R102, 0x1, P5 ;  /* 0x000000660f077211 */ /* 0x000fe400028f0eff */
[-C--:B------:R-:W-:Y:S02]  /*2b30*/  ISETP.LT.AND P4, PT, R197, R88.reuse, P0 ;  /* 0x00000058c500720c */ /* 0x080fe40000781270 */
[----:B------:R-:W-:Y:S01]  /*2b40*/  ISETP.LT.AND P3, PT, R199, R88, P0 ;  /* 0x00000058c700720c */ /* 0x000fe20000761270 */
[----:B------:R1:W2:Y:S01]  /*2b50*/  @P2 LDG.E.U16 R126, desc[UR20][R6.64] ;  /* 0x00000014067e2981 */ /* 0x0002a2000c1e1500 */
[----:B0-----:R-:W-:-:S02]  /*2b60*/  LEA R2, P5, R17, R80, 0x1 ;  /* 0x0000005011027211 */ /* 0x001fc400078a08ff */
[----:B------:R-:W-:Y:S02]  /*2b70*/  LEA R8, P2, R19, R80, 0x1 ;  /* 0x0000005013087211 */ /* 0x000fe400078408ff */
[----:B------:R-:W-:Y:S02]  /*2b80*/  LOP3.LUT R201, R141, 0x3a, RZ, 0xfc, !PT ;  /* 0x0000003a8dc97812 */ /* 0x000fe400078efcff */
[----:B------:R-:W-:Y:S01]  /*2b90*/  PRMT R100, RZ, 0x7610, R100 ;  /* 0x00007610ff647816 */ /* 0x000fe20000000064 */
[----:B------:R-:W-:Y:S01]  /*2ba0*/  IMAD R91, R138, 0x2, R91 ;  /* 0x000000028a5b7824 */ /* 0x000fe200078e025b */
[-C--:B------:R-:W-:Y:S02]  /*2bb0*/  LEA.HI.X.SX32 R3, R17, R102.reuse, 0x1, P5 ;  /* 0x0000006611037211 */ /* 0x080fe400028f0eff */
[----:B------:R-:W-:Y:S02]  /*2bc0*/  PRMT R104, RZ, 0x7610, R104 ;  /* 0x00007610ff687816 */ /* 0x000fe40000000068 */
[----:B------:R-:W-:Y:S01]  /*2bd0*/  LEA.HI.X.SX32 R9, R19, R102, 0x1, P2 ;  /* 0x0000006613097211 */ /* 0x000fe200010f0eff */
[----:B------:R-:W2:Y:S01]  /*2be0*/  @P4 LDG.E.U16 R100, desc[UR20][R2.64] ;  /* 0x0000001402644981 */ /* 0x000ea2000c1e1500 */
[----:B------:R-:W-:-:S02]  /*2bf0*/  ISETP.LT.AND P2, PT, R201, R88, P0 ;  /* 0x00000058c900720c */ /* 0x000fc40000741270 */
[----:B------:R-:W-:Y:S01]  /*2c00*/  LOP3.LUT R203, R141, 0xc, RZ, 0xfc, !PT ;  /* 0x0000000c8dcb7812 */ /* 0x000fe200078efcff */
[----:B------:R0:W2:Y:S01]  /*2c10*/  @P3 LDG.E.U16 R104, desc[UR20][R8.64] ;  /* 0x0000001408683981 */ /* 0x0000a2000c1e1500 */
[----:B-1----:R-:W-:Y:S02]  /*2c20*/  LEA R6, P4, R91, R80, 0x1 ;  /* 0x000000505b067211 */ /* 0x002fe400078808ff */
[----:B------:R-:W-:Y:S02]  /*2c30*/  LOP3.LUT R205, R141, 0x14, RZ, 0xfc, !PT ;  /* 0x000000148dcd7812 */ /* 0x000fe400078efcff */
[----:B------:R-:W-:Y:S02]  /*2c40*/  ISETP.LT.AND P3, PT, R203, R88, P0 ;  /* 0x00000058cb00720c */ /* 0x000fe40000761270 */
[----:B------:R-:W-:Y:S02]  /*2c50*/  PRMT R108, RZ, 0x7610, R108 ;  /* 0x00007610ff6c7816 */ /* 0x000fe4000000006c */
[----:B------:R-:W-:Y:S01]  /*2c60*/  LEA.HI.X.SX32 R7, R91, R102, 0x1, P4 ;  /* 0x000000665b077211 */ /* 0x000fe200020f0eff */
[----:B0-----:R-:W-:Y:S01]  /*2c70*/  IMAD R8, R94, R139, RZ ;  /* 0x0000008b5e087224 */ /* 0x001fe200078e02ff */
[----:B------:R-:W-:-:S02]  /*2c80*/  ISETP.LT.AND P4, PT, R205, R88, P0 ;  /* 0x00000058cd00720c */ /* 0x000fc40000781270 */
[-C--:B------:R-:W-:Y:S01]  /*2c90*/  LEA R2, P5, R103, R80.reuse, 0x1 ;  /* 0x0000005067027211 */ /* 0x080fe200078a08ff */
[----:B------:R0:W2:Y:S01]  /*2ca0*/  @P2 LDG.E.U16 R108, desc[UR20][R6.64] ;  /* 0x00000014066c2981 */ /* 0x0000a2000c1e1500 */
[----:B------:R-:W-:Y:S02]  /*2cb0*/  PRMT R101, RZ, 0x7610, R101 ;  /* 0x00007610ff657816 */ /* 0x000fe40000000065 */
[----:B------:R-:W-:Y:S02]  /*2cc0*/  LEA R4, P6, R115, R80, 0x1 ;  /* 0x0000005073047211 */ /* 0x000fe400078c08ff */
[-C--:B------:R-:W-:Y:S02]  /*2cd0*/  LEA.HI.X.SX32 R3, R103, R102.reuse, 0x1, P5 ;  /* 0x0000006667037211 */ /* 0x080fe400028f0eff */
[----:B------:R-:W-:Y:S01]  /*2ce0*/  LEA R64, P2, R8, UR14, 0x1 ;  /* 0x0000000e08407c11 */ /* 0x000fe2000f8408ff */
[----:B0-----:R-:W-:Y:S01]  /*2cf0*/  IMAD R6, R28, UR4, RZ ;  /* 0x000000041c067c24 */ /* 0x001fe2000f8e02ff */
[----:B------:R-:W-:Y:S01]  /*2d00*/  PRMT R105, RZ, 0x7610, R105 ;  /* 0x00007610ff697816 */ /* 0x000fe20000000069 */
[----:B------:R0:W2:Y:S01]  /*2d10*/  @P3 LDG.E.U16 R101, desc[UR20][R2.64] ;  /* 0x0000001402653981 */ /* 0x0000a2000c1e1500 */
[----:B------:R-:W-:Y:S01]  /*2d20*/  LEA.HI.X.SX32 R5, R115, R102, 0x1, P6 ;  /* 0x0000006673057211 */ /* 0x000fe200030f0eff */
[----:B------:R-:W-:Y:S01]  /*2d30*/  IMAD R7, R29, UR4, RZ ;  /* 0x000000041d077c24 */ /* 0x000fe2000f8e02ff */
[----:B------:R-:W-:Y:S01]  /*2d40*/  LEA.HI.X.SX32 R74, R8, UR15, 0x1, P2 ;  /* 0x0000000f084a7c11 */ /* 0x000fe200090f0eff */
[----:B------:R-:W-:-:S02]  /*2d50*/  IMAD R9, R37, UR4, RZ ;  /* 0x0000000425097c24 */ /* 0x000fc4000f8e02ff */
[----:B------:R-:W-:Y:S01]  /*2d60*/  IMAD R11, R38, UR4, RZ ;  /* 0x00000004260b7c24 */ /* 0x000fe2000f8e02ff */
[----:B------:R1:W2:Y:S01]  /*2d70*/  @P4 LDG.E.U16 R105, desc[UR20][R4.64] ;  /* 0x0000001404694981 */ /* 0x0002a2000c1e1500 */
[C---:B0-----:R-:W-:Y:S01]  /*2d80*/  LEA R2, P2, R6.reuse, R64, 0x1 ;  /* 0x0000004006027211 */ /* 0x041fe200078408ff */
[----:B------:R-:W-:Y:S02]  /*2d90*/  IMAD R13, R39, UR4, RZ ;  /* 0x00000004270d7c24 */ /* 0x000fe4000f8e02ff */
[----:B------:R-:W-:Y:S01]  /*2da0*/  IMAD R15, R41, UR4, RZ ;  /* 0x00000004290f7c24 */ /* 0x000fe2000f8e02ff */
[----:B------:R-:W-:Y:S01]  /*2db0*/  LEA.HI.X.SX32 R3, R6, R74, 0x1, P2 ;  /* 0x0000004a06037211 */ /* 0x000fe200010f0eff */
[----:B------:R-:W-:Y:S01]  /*2dc0*/  IMAD R17, R42, UR4, RZ ;  /* 0x000000042a117c24 */ /* 0x000fe2000f8e02ff */
[-C--:B------:R-:W-:Y:S02]  /*2dd0*/  LEA R6, P5, R9, R64.reuse, 0x1 ;  /* 0x0000004009067211 */ /* 0x080fe400078a08ff */
[----:B-1----:R-:W-:-:S02]  /*2de0*/  LEA R4, P6, R7, R64, 0x1 ;  /* 0x0000004007047211 */ /* 0x002fc400078c08ff */
[----:B------:R-:W-:Y:S01]  /*2df0*/  LEA R8, P2, R11, R64, 0x1 ;  /* 0x000000400b087211 */ /* 0x000fe200078408ff */
[----:B------:R-:W-:Y:S01]  /*2e00*/  IMAD R19, R12, UR4, RZ ;  /* 0x000000040c137c24 */ /* 0x000fe2000f8e02ff */
[----:B------:R-:W-:Y:S01]  /*2e10*/  LEA.HI.X.SX32 R5, R7, R74, 0x1, P6 ;  /* 0x0000004a07057211 */ /* 0x000fe200030f0eff */
[----:B------:R-:W-:Y:S01]  /*2e20*/  IMAD R21, R43, UR4, RZ ;  /* 0x000000042b157c24 */ /* 0x000fe2000f8e02ff */
[----:B------:R-:W-:Y:S01]  /*2e30*/  LEA R10, P6, R13, R64, 0x1 ;  /* 0x000000400d0a7211 */ /* 0x000fe200078c08ff */
[----:B------:R-:W-:Y:S01]  /*2e40*/  IMAD R23, R14, UR4, RZ ;  /* 0x000000040e177c24 */ /* 0x000fe2000f8e02ff */
[----:B------:R-:W-:Y:S02]  /*2e50*/  LEA.HI.X.SX32 R7, R9, R74, 0x1, P5 ;  /* 0x0000004a09077211 */ /* 0x000fe400028f0eff */
[----:B------:R-:W-:Y:S02]  /*2e60*/  LEA R12, P5, R15, R64, 0x1 ;  /* 0x000000400f0c7211 */ /* 0x000fe400078a08ff */
[----:B------:R-:W-:-:S02]  /*2e70*/  LEA.HI.X.SX32 R9, R11, R74, 0x1, P2 ;  /* 0x0000004a0b097211 */ /* 0x000fc400010f0eff */
[----:B------:R-:W-:Y:S01]  /*2e80*/  LEA R14, P2, R17, R64, 0x1 ;  /* 0x00000040110e7211 */ /* 0x000fe200078408ff */
[----:B------:R-:W-:Y:S01]  /*2e90*/  IMAD R27, R16, UR4, RZ ;  /* 0x00000004101b7c24 */ /* 0x000fe2000f8e02ff */
[----:B------:R-:W-:Y:S01]  /*2ea0*/  LEA.HI.X.SX32 R11, R13, R74, 0x1, P6 ;  /* 0x0000004a0d0b7211 */ /* 0x000fe200030f0eff */
[----:B------:R-:W-:Y:S01]  /*2eb0*/  IMAD R25, R44, UR4, RZ ;  /* 0x000000042c197c24 */ /* 0x000fe2000f8e02ff */
[----:B------:R-:W-:Y:S01]  /*2ec0*/  LEA R16, P6, R19, R64, 0x1 ;  /* 0x0000004013107211 */ /* 0x000fe200078c08ff */
[----:B------:R-:W-:Y:S01]  /*2ed0*/  IMAD R31, R18, UR4, RZ ;  /* 0x00000004121f7c24 */ /* 0x000fe2000f8e02ff */
[----:B------:R-:W-:Y:S01]  /*2ee0*/  LEA.HI.X.SX32 R13, R15, R74, 0x1, P5 ;  /* 0x0000004a0f0d7211 */ /* 0x000fe200028f0eff */
[----:B------:R-:W-:Y:S01]  /*2ef0*/  IMAD R35, R20, UR4, RZ ;  /* 0x0000000414237c24 */ /* 0x000fe2000f8e02ff */
[----:B------:R-:W-:Y:S01]  /*2f00*/  LEA R18, P5, R21, R64, 0x1 ;  /* 0x0000004015127211 */ /* 0x000fe200078a08ff */
[----:B------:R-:W-:Y:S01]  /*2f10*/  IMAD R29, R45, UR4, RZ ;  /* 0x000000042d1d7c24 */ /* 0x000fe2000f8e02ff */
        /* <DEDUP_REMOVED lines=12> */
[----:B------:R-:W-:Y:S02]  /*2fe0*/  LEA R26, P2, R29, R64, 0x1 ;  /* 0x000000401d1a7211 */ /* 0x000fe400078408ff */
[----:B------:R-:W-:Y:S02]  /*2ff0*/  LEA.HI.X.SX32 R23, R25, R74, 0x1, P6 ;  /* 0x0000004a19177211 */ /* 0x000fe400030f0eff */
[----:B------:R-:W-:Y:S02]  /*3000*/  LEA R28, P6, R31, R64, 0x1 ;  /* 0x000000401f1c7211 */ /* 0x000fe400078c08ff */
[----:B------:R-:W-:Y:S01]  /*3010*/  LEA.HI.X.SX32 R25, R27, R74, 0x1, P5 ;  /* 0x0000004a1b197211 */ /* 0x000fe200028f0eff */
[----:B------:R-:W-:Y:S01]  /*3020*/  IMAD R41, R48, UR4, RZ ;  /* 0x0000000430297c24 */ /* 0x000fe2000f8e02ff */
[----:B------:R-:W-:Y:S02]  /*3030*/  LEA R30, P5, R33, R64, 0x1 ;  /* 0x00000040211e7211 */ /* 0x000fe400078a08ff */
[----:B------:R-:W-:-:S02]  /*3040*/  LEA.HI.X.SX32 R27, R29, R74, 0x1, P2 ;  /* 0x0000004a1d1b7211 */ /* 0x000fc400010f0eff */
[----:B------:R-:W-:Y:S01]  /*3050*/  LEA R32, P2, R35, R64, 0x1 ;  /* 0x0000004023207211 */ /* 0x000fe200078408ff */
[----:B------:R-:W-:Y:S01]  /*3060*/  IMAD R70, R36, UR4, RZ ;  /* 0x0000000424467c24 */ /* 0x000fe2000f8e02ff */
[----:B------:R-:W-:Y:S01]  /*3070*/  LEA.HI.X.SX32 R29, R31, R74, 0x1, P6 ;  /* 0x0000004a1f1d7211 */ /* 0x000fe200030f0eff */
[----:B------:R-:W-:Y:S01]  /*3080*/  IMAD R45, R49, UR4, RZ ;  /* 0x00000004312d7c24 */ /* 0x000fe2000f8e02ff */
[----:B------:R-:W-:Y:S02]  /*3090*/  LEA R34, P6, R37, R64, 0x1 ;  /* 0x0000004025227211 */ /* 0x000fe400078c08ff */
[----:B------:R-:W-:Y:S02]  /*30a0*/  LEA.HI.X.SX32 R31, R33, R74, 0x1, P5 ;  /* 0x0000004a211f7211 */ /* 0x000fe400028f0eff */
[----:B------:R-:W-:Y:S02]  /*30b0*/  LEA R36, P5, R39, R64, 0x1 ;  /* 0x0000004027247211 */ /* 0x000fe400078a08ff */
[----:B------:R-:W-:-:S02]  /*30c0*/  LEA.HI.X.SX32 R33, R35, R74, 0x1, P2 ;  /* 0x0000004a23217211 */ /* 0x000fc400010f0eff */
[----:B------:R-:W-:Y:S01]  /*30d0*/  LEA R38, P2, R41, R64, 0x1 ;  /* 0x0000004029267211 */ /* 0x000fe200078408ff */
[----:B------:R-:W-:Y:S01]  /*30e0*/  IMAD R49, R50, UR4, RZ ;  /* 0x0000000432317c24 */ /* 0x000fe2000f8e02ff */
[----:B------:R-:W-:Y:S01]  /*30f0*/  LEA.HI.X.SX32 R35, R37, R74, 0x1, P6 ;  /* 0x0000004a25237211 */ /* 0x000fe200030f0eff */
[----:B------:R-:W-:Y:S01]  /*3100*/  IMAD R51, R51, UR4, RZ ;  /* 0x0000000433337c24 */ /* 0x000fe2000f8e02ff */
        /* <DEDUP_REMOVED lines=23> */
[----:B------:R-:W-:Y:S02]  /*3280*/  LEA R56, P2, R59, R64, 0x1 ;  /* 0x000000403b387211 */ /* 0x000fe400078408ff */
[----:B------:R-:W-:Y:S02]  /*3290*/  LEA.HI.X.SX32 R53, R55, R74, 0x1, P6 ;  /* 0x0000004a37357211 */ /* 0x000fe400030f0eff */
[----:B------:R-:W-:Y:S02]  /*32a0*/  LEA R58, P6, R61, R64, 0x1 ;  /* 0x000000403d3a7211 */ /* 0x000fe400078c08ff */
[----:B------:R-:W-:Y:S02]  /*32b0*/  LEA.HI.X.SX32 R55, R57, R74, 0x1, P5 ;  /* 0x0000004a39377211 */ /* 0x000fe400028f0eff */
[----:B------:R-:W-:Y:S02]  /*32c0*/  LEA R60, P5, R63, R64, 0x1 ;  /* 0x000000403f3c7211 */ /* 0x000fe400078a08ff */
[----:B------:R-:W-:-:S02]  /*32d0*/  LEA.HI.X.SX32 R57, R59, R74, 0x1, P2 ;  /* 0x0000004a3b397211 */ /* 0x000fc400010f0eff */
[C---:B------:R-:W-:Y:S02]  /*32e0*/  LEA R62, P2, R66.reuse, R64, 0x1 ;  /* 0x00000040423e7211 */ /* 0x040fe400078408ff */
[----:B------:R-:W-:Y:S02]  /*32f0*/  LOP3.LUT R209, R141, 0x24, RZ, 0xfc, !PT ;  /* 0x000000248dd17812 */ /* 0x000fe400078efcff */
[-C--:B------:R-:W-:Y:S02]  /*3300*/  LEA.HI.X.SX32 R59, R61, R74.reuse, 0x1, P6 ;  /* 0x0000004a3d3b7211 */ /* 0x080fe400030f0eff */
[----:B------:R-:W-:Y:S02]  /*3310*/  LEA.HI.X.SX32 R61, R63, R74, 0x1, P5 ;  /* 0x0000004a3f3d7211 */ /* 0x000fe400028f0eff */
[----:B------:R-:W-:Y:S02]  /*3320*/  LEA R72, P6, R65, R80, 0x1 ;  /* 0x0000005041487211 */ /* 0x000fe400078c08ff */
[----:B------:R-:W-:-:S02]  /*3330*/  LEA.HI.X.SX32 R63, R66, R74, 0x1, P2 ;  /* 0x0000004a423f7211 */ /* 0x000fc400010f0eff */
[----:B------:R-:W-:Y:S02]  /*3340*/  ISETP.LT.AND P3, PT, R209, R88, P0 ;  /* 0x00000058d100720c */ /* 0x000fe40000761270 */
[C---:B------:R-:W-:Y:S02]  /*3350*/  LEA R64, P5, R70.reuse, R64, 0x1 ;  /* 0x0000004046407211 */ /* 0x040fe400078a08ff */
[----:B------:R-:W-:Y:S02]  /*3360*/  LEA R68, P2, R69, R80, 0x1 ;  /* 0x0000005045447211 */ /* 0x000fe400078408ff */
[----:B------:R-:W-:Y:S02]  /*3370*/  LEA.HI.X.SX32 R73, R65, R102, 0x1, P6 ;  /* 0x0000006641497211 */ /* 0x000fe400030f0eff */
[----:B------:R-:W-:Y:S02]  /*3380*/  LEA.HI.X.SX32 R65, R70, R74, 0x1, P5 ;  /* 0x0000004a46417211 */ /* 0x000fe400028f0eff */
[----:B------:R-:W-:-:S02]  /*3390*/  LEA.HI.X.SX32 R69, R69, R102, 0x1, P2 ;  /* 0x0000006645457211 */ /* 0x000fc400010f0eff */
[C---:B------:R-:W-:Y:S02]  /*33a0*/  LEA R70, P2, R71.reuse, R80, 0x1 ;  /* 0x0000005047467211 */ /* 0x040fe400078408ff */
[----:B------:R-:W-:Y:S02]  /*33b0*/  PRMT R136, RZ, 0x7610, R136 ;  /* 0x00007610ff887816 */ /* 0x000fe40000000088 */
[----:B------:R-:W-:Y:S02]  /*33c0*/  LEA.HI.X.SX32 R71, R71, R102, 0x1, P2 ;  /* 0x0000006647477211 */ /* 0x000fe400010f0eff */
[C---:B------:R-:W-:Y:S02]  /*33d0*/  LOP3.LUT R207, R141.reuse, 0x1c, RZ, 0xfc, !PT ;  /* 0x0000001c8dcf7812 */ /* 0x040fe400078efcff */
[C---:B------:R-:W-:Y:S01]  /*33e0*/  ISETP.LT.AND P2, PT, R141.reuse, R88, P0 ;  /* 0x000000588d00720c */ /* 0x040fe20000741270 */
[----:B------:R-:W2:Y:S01]  /*33f0*/  @P3 LDG.E.U16 R136, desc[UR20][R68.64] ;  /* 0x0000001444883981 */ /* 0x000ea2000c1e1500 */
[----:B------:R-:W-:-:S02]  /*3400*/  LOP3.LUT R211, R141, 0x2c, RZ, 0xfc, !PT ;  /* 0x0000002c8dd37812 */ /* 0x000fc400078efcff */
[----:B------:R-:W-:Y:S02]  /*3410*/  ISETP.LT.AND P4, PT, R207, R88, P0 ;  /* 0x00000058cf00720c */ /* 0x000fe40000781270 */
[----:B------:R-:W-:Y:S02]  /*3420*/  LEA R66, P3, R67, R80, 0x1 ;  /* 0x0000005043427211 */ /* 0x000fe400078608ff */
[----:B------:R-:W-:Y:S02]  /*3430*/  PRMT R246, RZ, 0x7610, R246 ;  /* 0x00007610fff67816 */ /* 0x000fe400000000f6 */
[----:B------:R-:W-:Y:S02]  /*3440*/  ISETP.LT.AND P6, PT, R211, R88, P0 ;  /* 0x00000058d300720c */ /* 0x000fe400007c1270 */
[----:B------:R-:W-:Y:S02]  /*3450*/  LEA.HI.X.SX32 R67, R67, R102, 0x1, P3 ;  /* 0x0000006643437211 */ /* 0x000fe400018f0eff */
[----:B------:R-:W-:-:S02]  /*3460*/  PRMT R109, RZ, 0x7610, R109 ;  /* 0x00007610ff6d7816 */ /* 0x000fc4000000006d */
[----:B------:R-:W-:Y:S01]  /*3470*/  LOP3.LUT R215, R141, 0x34, RZ, 0xfc, !PT ;  /* 0x000000348dd77812 */ /* 0x000fe200078efcff */
[----:B------:R-:W3:Y:S01]  /*3480*/  @P2 LDG.E.U16 R246, desc[UR20][R66.64] ;  /* 0x0000001442f62981 */ /* 0x000ee2000c1e1500 */
[----:B------:R-:W-:-:S03]  /*3490*/  PRMT R218, RZ, 0x7610, R218 ;  /* 0x00007610ffda7816 */ /* 0x000fc600000000da */
[----:B------:R-:W3:Y:S01]  /*34a0*/  @P4 LDG.E.U16 R109, desc[UR20][R72.64] ;  /* 0x00000014486d4981 */ /* 0x000ee2000c1e1500 */
[-C--:B------:R-:W-:Y:S02]  /*34b0*/  ISETP.LT.AND P4, PT, R215, R88.reuse, P0 ;  /* 0x00000058d700720c */ /* 0x080fe40000781270 */
[----:B------:R-:W-:Y:S01]  /*34c0*/  LOP3.LUT R213, R141, 0x2, RZ, 0xfc, !PT ;  /* 0x000000028dd57812 */ /* 0x000fe200078efcff */
[----:B------:R0:W3:Y:S01]  /*34d0*/  @P6 LDG.E.U16 R218, desc[UR20][R70.64] ;  /* 0x0000001446da6981 */ /* 0x0000e2000c1e1500 */
[----:B------:R-:W-:Y:S02]  /*34e0*/  PRMT R137, RZ, 0x7610, R137 ;  /* 0x00007610ff897816 */ /* 0x000fe40000000089 */
[----:B------:R-:W-:Y:S02]  /*34f0*/  ISETP.LT.AND P3, PT, R213, R88, P0 ;  /* 0x00000058d500720c */ /* 0x000fe40000761270 */
[-C--:B0-----:R-:W-:Y:S02]  /*3500*/  LEA R70, P2, R85, R80.reuse, 0x1 ;  /* 0x0000005055467211 */ /* 0x081fe400078408ff */
[----:B------:R-:W-:-:S02]  /*3510*/  LEA R68, P5, R75, R80, 0x1 ;  /* 0x000000504b447211 */ /* 0x000fc400078a08ff */
[-C--:B------:R-:W-:Y:S02]  /*3520*/  LEA.HI.X.SX32 R71, R85, R102.reuse, 0x1, P2 ;  /* 0x0000006655477211 */ /* 0x080fe400010f0eff */
[----:B------:R-:W-:Y:S01]  /*3530*/  LOP3.LUT R225, R141, 0x3c, RZ, 0xfc, !PT ;  /* 0x0000003c8de17812 */ /* 0x000fe200078efcff */
[----:B------:R-:W-:Y:S01]  /*3540*/  IMAD R91, R138, 0x2, R91 ;  /* 0x000000028a5b7824 */ /* 0x000fe200078e025b */
[----:B------:R-:W-:Y:S01]  /*3550*/  PRMT R140, RZ, 0x7610, R140 ;  /* 0x00007610ff8c7816 */ /* 0x000fe2000000008c */
[----:B------:R0:W3:Y:S01]  /*3560*/  @P4 LDG.E.U16 R137, desc[UR20][R70.64] ;  /* 0x0000001446894981 */ /* 0x0000e2000c1e1500 */
[C---:B------:R-:W-:Y:S02]  /*3570*/  LEA.HI R217, R98.reuse, 0xe, RZ, 0x1a ;  /* 0x0000000e62d97811 */ /* 0x040fe400078fd0ff */
[----:B------:R-:W-:Y:S02]  /*3580*/  LEA.HI.X.SX32 R69, R75, R102, 0x1, P5 ;  /* 0x000000664b457211 */ /* 0x000fe400028f0eff */
[----:B------:R-:W-:-:S02]  /*3590*/  LEA.HI R221, R98, 0x2e, RZ, 0x1a ;  /* 0x0000002e62dd7811 */ /* 0x000fc400078fd0ff */
[----:B------:R-:W-:Y:S01]  /*35a0*/  LEA R84, P4, R81, R80, 0x1 ;  /* 0x0000005051547211 */ /* 0x000fe200078808ff */
[----:B------:R-:W5:Y:S01]  /*35b0*/  @P3 LDG.E.U16 R140, desc[UR20][R68.64] ;  /* 0x00000014448c3981 */ /* 0x000f62000c1e1500 */
[----:B------:R-:W-:Y:S01]  /*35c0*/  ISETP.LT.AND P2, PT, R225, R88, P0 ;  /* 0x00000058e100720c */ /* 0x000fe20000741270 */
[----:B------:R-:W-:Y:S01]  /*35d0*/  IMAD R75, R217, R138, RZ ;  /* 0x0000008ad94b7224 */ /* 0x000fe200078e02ff */
[----:B------:R-:W-:Y:S01]  /*35e0*/  LEA R92, P5, R91, R80, 0x1 ;  /* 0x000000505b5c7211 */ /* 0x000fe200078a08ff */
[----:B------:R-:W-:Y:S01]  /*35f0*/  IMAD R119, R221, R138, RZ ;  /* 0x0000008add777224 */ /* 0x000fe200078e02ff */
[----:B------:R-:W-:Y:S02]  /*3600*/  LEA.HI.X.SX32 R85, R81, R102, 0x1, P4 ;  /* 0x0000006651557211 */ /* 0x000fe400020f0eff */
[-C--:B------:R-:W-:Y:S02]  /*3610*/  LEA R90, P4, R89, R80.reuse, 0x1 ;  /* 0x00000050595a7211 */ /* 0x080fe400078808ff */
[----:B------:R-:W-:-:S02]  /*3620*/  LEA R72, P6, R79, R80, 0x1 ;  /* 0x000000504f487211 */ /* 0x000fc400078c08ff */
[-C--:B------:R-:W-:Y:S02]  /*3630*/  LEA.HI.X.SX32 R93, R91, R102.reuse, 0x1, P5 ;  /* 0x000000665b5d7211 */ /* 0x080fe400028f0eff */
[----:B------:R-:W-:Y:S02]  /*3640*/  PRMT R220, RZ, 0x7610, R220 ;  /* 0x00007610ffdc7816 */ /* 0x000fe400000000dc */
[----:B------:R-:W-:Y:S02]  /*3650*/  LEA.HI R219, R98, 0x1e, RZ, 0x1a ;  /* 0x0000001e62db7811 */ /* 0x000fe400078fd0ff */
[-C--:B------:R-:W-:Y:S02]  /*3660*/  LEA.HI.X.SX32 R91, R89, R102.reuse, 0x1, P4 ;  /* 0x00000066595b7211 */ /* 0x080fe400020f0eff */
[----:B------:R-:W-:Y:S01]  /*3670*/  LEA.HI.X.SX32 R73, R79, R102, 0x1, P6 ;  /* 0x000000664f497211 */ /* 0x000fe200030f0eff */
[----:B------:R-:W5:Y:S01]  /*3680*/  @P2 LDG.E.U16 R220, desc[UR20][R92.64] ;  /* 0x000000145cdc2981 */ /* 0x000f62000c1e1500 */
[----:B------:R-:W-:-:S02]  /*3690*/  LEA R86, P3, R87, R80, 0x1 ;  /* 0x0000005057567211 */ /* 0x000fc400078608ff */
[-C--:B------:R-:W-:Y:S02]  /*36a0*/  LEA R74, P4, R75, R80.reuse, 0x1 ;  /* 0x000000504b4a7211 */ /* 0x080fe400078808ff */
[----:B------:R-:W-:Y:S02]  /*36b0*/  LEA R78, P6, R119, R80, 0x1 ;  /* 0x00000050774e7211 */ /* 0x000fe400078c08ff */
[C---:B------:R-:W-:Y:S02]  /*36c0*/  LOP3.LUT R227, R141.reuse, 0x16, RZ, 0xfc, !PT ;  /* 0x000000168de37812 */ /* 0x040fe400078efcff */
[C---:B------:R-:W-:Y:S02]  /*36d0*/  LOP3.LUT R229, R141.reuse, 0x26, RZ, 0xfc, !PT ;  /* 0x000000268de57812 */ /* 0x040fe400078efcff */
[C---:B------:R-:W-:Y:S02]  /*36e0*/  LOP3.LUT R231, R141.reuse, 0x36, RZ, 0xfc, !PT ;  /* 0x000000368de77812 */ /* 0x040fe400078efcff */
[----:B------:R-:W-:Y:S01]  /*36f0*/  LOP3.LUT R233, R141, 0x4, RZ, 0xfc, !PT ;  /* 0x000000048de97812 */ /* 0x000fe200078efcff */
[----:B------:R-:W-:Y:S01]  /*3700*/  IMAD R99, R219, R138, RZ ;  /* 0x0000008adb637224 */ /* 0x000fe200078e02ff */
[----:B------:R-:W-:-:S02]  /*3710*/  LEA.HI R223, R98, 0x3e, RZ, 0x1a ;  /* 0x0000003e62df7811 */ /* 0x000fc400078fd0ff */
[----:B0-----:R-:W-:Y:S02]  /*3720*/  LEA R70, P5, R77, R80, 0x1 ;  /* 0x000000504d467211 */ /* 0x001fe400078a08ff */
[-C--:B------:R-:W-:Y:S02]  /*3730*/  LEA.HI.X.SX32 R87, R87, R102.reuse, 0x1, P3 ;  /* 0x0000006657577211 */ /* 0x080fe400018f0eff */
[-C--:B------:R-:W-:Y:S02]  /*3740*/  LEA.HI.X.SX32 R75, R75, R102.reuse, 0x1, P4 ;  /* 0x000000664b4b7211 */ /* 0x080fe400020f0eff */
[----:B------:R-:W-:Y:S02]  /*3750*/  LEA.HI.X.SX32 R79, R119, R102, 0x1, P6 ;  /* 0x00000066774f7211 */ /* 0x000fe400030f0eff */
[-C--:B------:R-:W-:Y:S02]  /*3760*/  ISETP.LT.AND P3, PT, R227, R88.reuse, P0 ;  /* 0x00000058e300720c */ /* 0x080fe40000761270 */
[----:B------:R-:W-:-:S02]  /*3770*/  ISETP.LT.AND P4, PT, R229, R88, P0 ;  /* 0x00000058e500720c */ /* 0x000fc40000781270 */
[-C--:B------:R-:W-:Y:S02]  /*3780*/  ISETP.LT.AND P6, PT, R231, R88.reuse, P0 ;  /* 0x00000058e700720c */ /* 0x080fe400007c1270 */
[----:B------:R-:W-:Y:S01]  /*3790*/  ISETP.LT.AND P2, PT, R233, R88, P0 ;  /* 0x00000058e900720c */ /* 0x000fe20000741270 */
[----:B------:R-:W-:Y:S01]  /*37a0*/  IMAD R121, R223, R138, RZ ;  /* 0x0000008adf797224 */ /* 0x000fe200078e02ff */
[----:B------:R-:W-:Y:S02]  /*37b0*/  LEA.HI.X.SX32 R71, R77, R102, 0x1, P5 ;  /* 0x000000664d477211 */ /* 0x000fe400028f0eff */
[----:B------:R-:W-:Y:S02]  /*37c0*/  LEA R76, P5, R99, R80, 0x1 ;  /* 0x00000050634c7211 */ /* 0x000fe400078a08ff */
[----:B------:R-:W-:Y:S02]  /*37d0*/  PRMT R222, RZ, 0x7610, R222 ;  /* 0x00007610ffde7816 */ /* 0x000fe400000000de */
[----:B------:R-:W-:-:S02]  /*37e0*/  PRMT R224, RZ, 0x7610, R224 ;  /* 0x00007610ffe07816 */ /* 0x000fc400000000e0 */
[----:B------:R-:W-:Y:S02]  /*37f0*/  PRMT R226, RZ, 0x7610, R226 ;  /* 0x00007610ffe27816 */ /* 0x000fe400000000e2 */
[----:B------:R-:W-:Y:S01]  /*3800*/  PRMT R244, RZ, 0x7610, R244 ;  /* 0x00007610fff47816 */ /* 0x000fe200000000f4 */
[----:B------:R0:W5:Y:S01]  /*3810*/  @P3 LDG.E.U16 R222, desc[UR20][R84.64] ;  /* 0x0000001454de3981 */ /* 0x000162000c1e1500 */
[----:B------:R-:W-:Y:S02]  /*3820*/  LEA.HI.X.SX32 R77, R99, R102, 0x1, P5 ;  /* 0x00000066634d7211 */ /* 0x000fe400028f0eff */
[----:B------:R-:W-:Y:S01]  /*3830*/  LEA R80, P5, R121, R80, 0x1 ;  /* 0x0000005079507211 */ /* 0x000fe200078a08ff */
[----:B------:R1:W5:Y:S01]  /*3840*/  @P4 LDG.E.U16 R224, desc[UR20][R86.64] ;  /* 0x0000001456e04981 */ /* 0x000362000c1e1500 */
[----:B------:R-:W-:Y:S02]  /*3850*/  LOP3.LUT R235, R141, 0x6, RZ, 0xfc, !PT ;  /* 0x000000068deb7812 */ /* 0x000fe400078efcff */
[----:B------:R-:W-:Y:S01]  /*3860*/  LEA.HI.X.SX32 R81, R121, R102, 0x1, P5 ;  /* 0x0000006679517211 */ /* 0x000fe200028f0eff */
[----:B------:R0:W5:Y:S01]  /*3870*/  @P6 LDG.E.U16 R226, desc[UR20][R90.64] ;  /* 0x000000145ae26981 */ /* 0x000162000c1e1500 */
[----:B------:R-:W-:-:S02]  /*3880*/  ISETP.LT.AND P6, PT, R235, R88, P0 ;  /* 0x00000058eb00720c */ /* 0x000fc400007c1270 */
[-C--:B------:R-:W-:Y:S01]  /*3890*/  ISETP.LT.AND P5, PT, R217, R88.reuse, P0 ;  /* 0x00000058d900720c */ /* 0x080fe200007a1270 */
[----:B------:R-:W5:Y:S01]  /*38a0*/  @P2 LDG.E.U16 R244, desc[UR20][R70.64] ;  /* 0x0000001446f42981 */ /* 0x000f62000c1e1500 */
[-C--:B------:R-:W-:Y:S02]  /*38b0*/  ISETP.LT.AND P4, PT, R219, R88.reuse, P0 ;  /* 0x00000058db00720c */ /* 0x080fe40000781270 */
[-C--:B------:R-:W-:Y:S02]  /*38c0*/  ISETP.LT.AND P3, PT, R221, R88.reuse, P0 ;  /* 0x00000058dd00720c */ /* 0x080fe40000761270 */
[-C--:B------:R-:W-:Y:S02]  /*38d0*/  ISETP.LT.AND P2, PT, R223, R88.reuse, P0 ;  /* 0x00000058df00720c */ /* 0x080fe40000741270 */
[----:B------:R-:W-:Y:S02]  /*38e0*/  ISETP.LT.AND P0, PT, R94, R88, P0 ;  /* 0x000000585e00720c */ /* 0x000fe40000701270 */
[----:B------:R-:W-:-:S02]  /*38f0*/  PRMT R242, RZ, 0x7610, R242 ;  /* 0x00007610fff27816 */ /* 0x000fc400000000f2 */
[----:B------:R-:W-:Y:S02]  /*3900*/  PRMT R240, RZ, 0x7610, R240 ;  /* 0x00007610fff07816 */ /* 0x000fe400000000f0 */
[----:B------:R-:W-:Y:S02]  /*3910*/  PRMT R238, RZ, 0x7610, R238 ;  /* 0x00007610ffee7816 */ /* 0x000fe400000000ee */
[----:B------:R-:W-:Y:S01]  /*3920*/  PRMT R236, RZ, 0x7610, R236 ;  /* 0x00007610ffec7816 */ /* 0x000fe200000000ec */
[----:B------:R-:W5:Y:S01]  /*3930*/  @P6 LDG.E.U16 R242, desc[UR20][R72.64] ;  /* 0x0000001448f26981 */ /* 0x000f62000c1e1500 */
[----:B------:R-:W-:Y:S02]  /*3940*/  PRMT R234, RZ, 0x7610, R234 ;  /* 0x00007610ffea7816 */ /* 0x000fe400000000ea */
[----:B------:R-:W-:Y:S01]  /*3950*/  PRMT R232, RZ, 0x7610, R232 ;  /* 0x00007610ffe87816 */ /* 0x000fe200000000e8 */
[----:B------:R-:W5:Y:S01]  /*3960*/  @P5 LDG.E.U16 R240, desc[UR20][R74.64] ;  /* 0x000000144af05981 */ /* 0x000f62000c1e1500 */
[----:B------:R-:W-:-:S02]  /*3970*/  PRMT R230, RZ, 0x7610, R230 ;  /* 0x00007610ffe67816 */ /* 0x000fc400000000e6 */
[----:B------:R-:W-:Y:S01]  /*3980*/  PRMT R214, RZ, 0x7610, R214 ;  /* 0x00007610ffd67816 */ /* 0x000fe200000000d6 */
[----:B------:R-:W5:Y:S01]  /*3990*/  @P4 LDG.E.U16 R238, desc[UR20][R76.64] ;  /* 0x000000144cee4981 */ /* 0x000f62000c1e1500 */
        /* <DEDUP_REMOVED lines=42> */
[----:B------:R-:W-:-:S03]  /*3c40*/  PRMT R89, RZ, 0x7610, R89 ;  /* 0x00007610ff597816 */ /* 0x000fc60000000059 */
[----:B------:R-:W5:Y:S04]  /*3c50*/  @P0 LDG.E.U16 R194, desc[UR20][R36.64] ;  /* 0x0000001424c20981 */ /* 0x000f68000c1e1500 */
        /* <DEDUP_REMOVED lines=18> */
[----:B------:R-:W5:Y:S01]  /*3d80*/  @P0 LDG.E.U16 R89, desc[UR20][R64.64] ;  /* 0x0000001440590981 */ /* 0x000f62000c1e1500 */
[----:B0-----:R-:W-:-:S02]  /*3d90*/  SHF.R.S32.HI R84, RZ, 0x1f, R83 ;  /* 0x0000001fff547819 */ /* 0x001fc40000011453 */
[----:B------:R-:W-:Y:S01]  /*3da0*/  SHF.R.S32.HI R85, RZ, 0x6, R98 ;  /* 0x00000006ff557819 */ /* 0x000fe20000011462 */
[----:B------:R-:W-:-:S04]  /*3db0*/  @!UP1 UIADD3 UR4, UPT, UPT, -UR6, 0x100000, URZ ;  /* 0x0010000006049890 */ /* 0x000fc8000fffe1ff */
[----:B------:R-:W-:Y:S02]  /*3dc0*/  @!UP1 USHF.L.U32 UR5, UR4, 0xb, URZ ;  /* 0x0000000b04059899 */ /* 0x000fe400080006ff */
[----:B------:R-:W-:Y:S01]  /*3dd0*/  @!UP1 USHF.L.U32 UR4, UR4, 0x1, URZ ;  /* 0x0000000104049899 */ /* 0x000fe200080006ff */
[----:B------:R-:W-:Y:S01]  /*3de0*/  IMAD.SHL.U32 R173, R94, 0x2, RZ ;  /* 0x000000025ead7824 */ /* 0x000fe200078e00ff */
[----:B------:R-:W-:Y:S02]  /*3df0*/  SHF.L.U64.HI R83, R83, 0x1, R84 ;  /* 0x0000000153537819 */ /* 0x000fe40000010254 */
[----:B------:R-:W-:Y:S02]  /*3e00*/  SGXT R84, R85, 0x1 ;  /* 0x000000015554781a */ /* 0x000fe40000000200 */
[----:B------:R-:W-:Y:S02]  /*3e10*/  SHF.R.S32.HI R114, RZ, 0x1f, R117 ;  /* 0x0000001fff727819 */ /* 0x000fe40000011475 */
[----:B------:R-:W-:Y:S01]  /*3e20*/  LEA R228, P2, R117, R82, 0x1 ;  /* 0x0000005275e47211 */ /* 0x000fe200078408ff */
[----:B------:R-:W-:Y:S01]  /*3e30*/  VOTEU.ALL UP2, P1 ;  /* 0x0000000000ff7886 */ /* 0x000fe20000840000 */
[----:B------:R-:W-:-:S02]  /*3e40*/  LOP3.LUT R173, R173, 0x90, R84, 0x78, !PT ;  /* 0x00000090adad7812 */ /* 0x000fc400078e7854 */
[-C--:B------:R-:W-:Y:S02]  /*3e50*/  LEA.HI.X R114, R117, R83.reuse, R114, 0x1, P2 ;  /* 0x0000005375727211 */ /* 0x080fe400010f0c72 */
[----:B------:R-:W-:Y:S01]  /*3e60*/  SHF.R.S32.HI R84, RZ, 0x1f, R103 ;  /* 0x0000001fff547819 */ /* 0x000fe20000011467 */
[----:B------:R0:W0:Y:S01]  /*3e70*/  @!UP2 SYNCS.EXCH.64 URZ, [UR9+0x8008], UR4 ;  /* 0x0080080409ffa5b2 */ /* 0x0000220008000100 */
[-C--:B------:R-:W-:Y:S01]  /*3e80*/  LEA R102, P2, R103, R82.reuse, 0x1 ;  /* 0x0000005267667211 */ /* 0x080fe200078408ff */
[----:B--2---:R2:W-:Y:S01]  /*3e90*/  STS.U16 [R173+UR9+0x400], R128 ;  /* 0x00040080ad007988 */ /* 0x0045e20008000409 */
[----:B-1----:R-:W-:Y:S02]  /*3ea0*/  SHF.R.S32.HI R86, RZ, 0x1f, R113 ;  /* 0x0000001fff567819 */ /* 0x002fe40000011471 */
[----:B------:R-:W-:Y:S02]  /*3eb0*/  LEA R92, P3, R113, R82, 0x1 ;  /* 0x00000052715c7211 */ /* 0x000fe400078608ff */
[----:B------:R-:W-:Y:S01]  /*3ec0*/  LEA.HI.X R103, R103, R83, R84, 0x1, P2 ;  /* 0x0000005367677211 */ /* 0x000fe200010f0c54 */
[----:B------:R-:W-:Y:S01]  /*3ed0*/  IMAD R84, R227, R138, RZ ;  /* 0x0000008ae3547224 */ /* 0x000fe200078e02ff */
[----:B------:R-:W-:-:S02]  /*3ee0*/  LOP3.LUT R143, R173, 0x20, RZ, 0x3c, !PT ;  /* 0x00000020ad8f7812 */ /* 0x000fc400078e3cff */
[----:B------:R-:W-:Y:S01]  /*3ef0*/  SHF.R.S32.HI R90, RZ, 0x1f, R111 ;  /* 0x0000001fff5a7819 */ /* 0x000fe2000001146f */
[----:B--2---:R-:W-:Y:S01]  /*3f00*/  IMAD R128, R181, R138, RZ ;  /* 0x0000008ab5807224 */ /* 0x004fe200078e02ff */
[-C--:B------:R-:W-:Y:S01]  /*3f10*/  LEA R110, P4, R111, R82.reuse, 0x1 ;  /* 0x000000526f6e7211 */ /* 0x080fe200078808ff */
[----:B----4-:R-:W-:Y:S01]  /*3f20*/  STS.U16 [R173+UR9+0x800], R130 ;  /* 0x00080082ad007988 */ /* 0x010fe20008000409 */
[----:B------:R-:W-:Y:S01]  /*3f30*/  ISETP.NE.U32.AND P0, PT, R106, RZ, PT ;  /* 0x000000ff6a00720c */ /* 0x000fe20003f05070 */
[----:B------:R-:W-:Y:S01]  /*3f40*/  IMAD.SHL.U32 R119, R84, 0x2, RZ ;  /* 0x0000000254777824 */ /* 0x000fe200078e00ff */
[----:B------:R-:W-:Y:S01]  /*3f50*/  LEA.HI.X R93, R113, R83, R86, 0x1, P3 ;  /* 0x00000053715d7211 */ /* 0x000fe200018f0c56 */
[----:B------:R-:W-:Y:S01]  /*3f60*/  STS.U16 [R173+UR9+0xc00], R132 ;  /* 0x000c0084ad007988 */ /* 0x000fe20008000409 */
[----:B------:R-:W-:Y:S01]  /*3f70*/  SHF.R.S32.HI R86, RZ, 0x1f, R107 ;  /* 0x0000001fff567819 */ /* 0x000fe2000001146b */
[----:B------:R-:W-:Y:S01]  /*3f80*/  IMAD.SHL.U32 R123, R128, 0x2, RZ ;  /* 0x00000002807b7824 */ /* 0x000fe200078e00ff */
[----:B------:R-:W-:Y:S01]  /*3f90*/  SHF.R.S32.HI R142, RZ, 0x1f, R115 ;  /* 0x0000001fff8e7819 */ /* 0x000fe20000011473 */
[----:B------:R-:W-:Y:S01]  /*3fa0*/  STS.U16 [R173+UR9+0x1000], R134 ;  /* 0x00100086ad007988 */ /* 0x000fe20008000409 */
[----:B------:R-:W-:-:S02]  /*3fb0*/  LEA R106, P3, R107, R82, 0x1 ;  /* 0x000000526b6a7211 */ /* 0x000fc400078608ff */
[----:B------:R-:W-:Y:S01]  /*3fc0*/  LEA R216, P5, R115, R82, 0x1 ;  /* 0x0000005273d87211 */ /* 0x000fe200078a08ff */
[----:B------:R1:W-:Y:S01]  /*3fd0*/  STS.U16 [R173+UR9+0x1400], R118 ;  /* 0x00140076ad007988 */ /* 0x0003e20008000409 */
[-C--:B------:R-:W-:Y:S01]  /*3fe0*/  LEA.HI.X R111, R111, R83.reuse, R90, 0x1, P4 ;  /* 0x000000536f6f7211 */ /* 0x080fe200020f0c5a */
[----:B------:R-:W-:Y:S02]  /*3ff0*/  IMAD R90, R185, R138, RZ ;  /* 0x0000008ab95a7224 */ /* 0x000fe400078e02ff */
[----:B------:R-:W-:Y:S04]  /*4000*/  STS.U16 [R173+UR9+0x1800], R120 ;  /* 0x00180078ad007988 */ /* 0x000fe80008000409 */
[----:B------:R-:W-:Y:S04]  /*4010*/  STS.U16 [R173+UR9+0x1c00], R122 ;  /* 0x001c007aad007988 */ /* 0x000fe80008000409 */
[----:B---3--:R-:W-:Y:S04]  /*4020*/  STS.U16 [R173+UR9], R246 ;  /* 0x000000f6ad007988 */ /* 0x008fe80008000409 */
[----:B------:R2:W-:Y:S01]  /*4030*/  STS.U16 [R143+UR9+0x900], R124 ;  /* 0x0009007c8f007988 */ /* 0x0005e20008000409 */
[-C--:B------:R-:W-:Y:S01]  /*4040*/  LEA.HI.X R107, R107, R83.reuse, R86, 0x1, P3 ;  /* 0x000000536b6b7211 */ /* 0x080fe200018f0c56 */
[----:B------:R-:W-:Y:S01]  /*4050*/  IMAD.HI R128, R128, 0x2, RZ ;  /* 0x0000000280807827 */ /* 0x000fe200078e02ff */
[----:B------:R-:W-:Y:S01]  /*4060*/  LEA.HI.X R115, R115, R83, R142, 0x1, P5 ;  /* 0x0000005373737211 */ /* 0x000fe200028f0c8e */
[----:B------:R3:W-:Y:S01]  /*4070*/  STS.U16 [R143+UR9+0x1100], R126 ;  /* 0x0011007e8f007988 */ /* 0x0007e20008000409 */
[----:B-1----:R-:W-:Y:S01]  /*4080*/  IADD3 R118, P2, P3, R119, UR12, R82 ;  /* 0x0000000c77767c10 */ /* 0x002fe2000fb5e052 */
[----:B------:R-:W-:-:S02]  /*4090*/  IMAD.SHL.U32 R127, R90, 0x2, RZ ;  /* 0x000000025a7f7824 */ /* 0x000fc400078e00ff */
[-C--:B--2---:R-:W-:Y:S01]  /*40a0*/  IMAD R124, R207, R138.reuse, RZ ;  /* 0x0000008acf7c7224 */ /* 0x084fe200078e02ff */
[----:B------:R-:W-:Y:S01]  /*40b0*/  IADD3 R122, P4, P5, R123, UR12, R82 ;  /* 0x0000000c7b7a7c10 */ /* 0x000fe2000fd9e052 */
[----:B------:R-:W-:Y:S02]  /*40c0*/  IMAD R120, R183, R138, RZ ;  /* 0x0000008ab7787224 */ /* 0x000fe400078e02ff */
[----:B---3--:R-:W-:-:S04]  /*40d0*/  IMAD.HI R126, R84, 0x2, RZ ;  /* 0x00000002547e7827 */ /* 0x008fc800078e02ff */
[----:B------:R-:W-:Y:S02]  /*40e0*/  IMAD.SHL.U32 R131, R124, 0x2, RZ ;  /* 0x000000027c837824 */ /* 0x000fe400078e00ff */
[----:B------:R-:W-:Y:S01]  /*40f0*/  IMAD R86, R195, R138, RZ ;  /* 0x0000008ac3567224 */ /* 0x000fe200078e02ff */
[--C-:B------:R-:W-:Y:S01]  /*4100*/  IADD3.X R119, PT, PT, R126, UR13, R83.reuse, P2, P3 ;  /* 0x0000000d7e777c10 */ /* 0x100fe200097e6453 */
[----:B------:R-:W-:Y:S01]  /*4110*/  IMAD.HI R90, R90, 0x2, RZ ;  /* 0x000000025a5a7827 */ /* 0x000fe200078e02ff */
[----:B------:R-:W-:Y:S01]  /*4120*/  IADD3.X R123, PT, PT, R128, UR13, R83, P4, P5 ;  /* 0x0000000d807b7c10 */ /* 0x000fe2000a7ea453 */
[----:B------:R1:W-:Y:S01]  /*4130*/  STS.U16 [R143+UR9+0x500], R112 ;  /* 0x000500708f007988 */ /* 0x0003e20008000409 */
[--C-:B------:R-:W-:Y:S01]  /*4140*/  IADD3 R126, P2, P3, R127, UR12, R82.reuse ;  /* 0x0000000c7f7e7c10 */ /* 0x100fe2000fb5e052 */
[----:B------:R-:W-:Y:S01]  /*4150*/  IMAD.HI R124, R124, 0x2, RZ ;  /* 0x000000027c7c7827 */ /* 0x000fe200078e02ff */
[----:B------:R-:W-:Y:S01]  /*4160*/  IADD3 R130, P4, P5, R131, UR12, R82 ;  /* 0x0000000c83827c10 */ /* 0x000fe2000fd9e052 */
[----:B-----5:R2:W-:Y:S02]  /*4170*/  STS.U16 [R143+UR9+0xd00], R116 ;  /* 0x000d00748f007988 */ /* 0x0205e40008000409 */
[----:B------:R-:W-:-:S02]  /*4180*/  IMAD.SHL.U32 R135, R120, 0x2, RZ ;  /* 0x0000000278877824 */ /* 0x000fc400078e00ff */
[----:B------:R-:W-:Y:S02]  /*4190*/  IMAD.SHL.U32 R133, R86, 0x2, RZ ;  /* 0x0000000256857824 */ /* 0x000fe400078e00ff */
[-C--:B-1----:R-:W-:Y:S01]  /*41a0*/  IMAD R112, R229, R138.reuse, RZ ;  /* 0x0000008ae5707224 */ /* 0x082fe200078e02ff */
[--C-:B------:R-:W-:Y:S01]  /*41b0*/  IADD3.X R127, PT, PT, R90, UR13, R83.reuse, P2, P3 ;  /* 0x0000000d5a7f7c10 */ /* 0x100fe200097e6453 */
[----:B--2---:R-:W-:Y:S01]  /*41c0*/  IMAD R116, R209, R138, RZ ;  /* 0x0000008ad1747224 */ /* 0x004fe200078e02ff */
[----:B------:R-:W-:Y:S01]  /*41d0*/  IADD3.X R131, PT, PT, R124, UR13, R83, P4, P5 ;  /* 0x0000000d7c837c10 */ /* 0x000fe2000a7ea453 */
[----:B------:R-:W-:Y:S01]  /*41e0*/  IMAD.HI R120, R120, 0x2, RZ ;  /* 0x0000000278787827 */ /* 0x000fe200078e02ff */
[----:B------:R1:W-:Y:S01]  /*41f0*/  STS.U16 [R143+UR9+0x1d00], R108 ;  /* 0x001d006c8f007988 */ /* 0x0003e20008000409 */
[--C-:B------:R-:W-:Y:S02]  /*4200*/  IADD3 R134, P2, P3, R135, UR12, R82.reuse ;  /* 0x0000000c87867c10 */ /* 0x100fe4000fb5e052 */
[----:B------:R-:W-:Y:S01]  /*4210*/  IMAD.HI R86, R86, 0x2, RZ ;  /* 0x0000000256567827 */ /* 0x000fe200078e02ff */
[----:B------:R-:W-:-:S03]  /*4220*/  IADD3 R132, P4, P5, R133, UR12, R82 ;  /* 0x0000000c85847c10 */ /* 0x000fc6000fd9e052 */
[----:B------:R-:W-:Y:S02]  /*4230*/  IMAD.SHL.U32 R129, R116, 0x2, RZ ;  /* 0x0000000274817824 */ /* 0x000fe400078e00ff */
[----:B------:R-:W-:Y:S02]  /*4240*/  IMAD.SHL.U32 R125, R112, 0x2, RZ ;  /* 0x00000002707d7824 */ /* 0x000fe400078e00ff */
[-C--:B------:R-:W-:Y:S02]  /*4250*/  IMAD R85, R187, R138.reuse, RZ ;  /* 0x0000008abb557224 */ /* 0x080fe400078e02ff */
[----:B-1----:R-:W-:Y:S01]  /*4260*/  IMAD R108, R197, R138, RZ ;  /* 0x0000008ac56c7224 */ /* 0x002fe200078e02ff */
[----:B------:R-:W-:Y:S01]  /*4270*/  LOP3.LUT R142, R173, 0x40, RZ, 0x3c, !PT ;  /* 0x00000040ad8e7812 */ /* 0x000fe200078e3cff */
[----:B------:R-:W-:Y:S01]  /*4280*/  IMAD.HI R116, R116, 0x2, RZ ;  /* 0x0000000274747827 */ /* 0x000fe200078e02ff */
[--C-:B------:R-:W-:Y:S01]  /*4290*/  IADD3.X R135, PT, PT, R120, UR13, R83.reuse, P2, P3 ;  /* 0x0000000d78877c10 */ /* 0x100fe200097e6453 */
[----:B------:R1:W-:Y:S01]  /*42a0*/  STS.U16 [R143+UR9+0x1500], R100 ;  /* 0x001500648f007988 */ /* 0x0003e20008000409 */
[----:B------:R-:W-:Y:S01]  /*42b0*/  IADD3.X R133, PT, PT, R86, UR13, R83, P4, P5 ;  /* 0x0000000d56857c10 */ /* 0x000fe2000a7ea453 */
[----:B------:R-:W-:Y:S01]  /*42c0*/  IMAD.HI R112, R112, 0x2, RZ ;  /* 0x0000000270707827 */ /* 0x000fe200078e02ff */
[--C-:B------:R-:W-:Y:S01]  /*42d0*/  IADD3 R128, P2, P3, R129, UR12, R82.reuse ;  /* 0x0000000c81807c10 */ /* 0x100fe2000fb5e052 */
[----:B------:R2:W-:Y:S01]  /*42e0*/  STS.U16 [R143+UR9+0x1900], R104 ;  /* 0x001900688f007988 */ /* 0x0005e20008000409 */
[----:B------:R-:W-:Y:S01]  /*42f0*/  IADD3 R124, P4, P5, R125, UR12, R82 ;  /* 0x0000000c7d7c7c10 */ /* 0x000fe2000fd9e052 */
[----:B------:R-:W-:-:S02]  /*4300*/  IMAD.SHL.U32 R121, R85, 0x2, RZ ;  /* 0x0000000255797824 */ /* 0x000fc400078e00ff */
[----:B------:R-:W-:Y:S01]  /*4310*/  IMAD.HI R84, R85, 0x2, RZ ;  /* 0x0000000255547827 */ /* 0x000fe200078e02ff */
[----:B------:R-:W-:Y:S03]  /*4320*/  STS.U16 [R143+UR9+0x100], R140 ;  /* 0x0001008c8f007988 */ /* 0x000fe60008000409 */
[C---:B------:R-:W-:Y:S02]  /*4330*/  IMAD.SHL.U32 R117, R108.reuse, 0x2, RZ ;  /* 0x000000026c757824 */ /* 0x040fe400078e00ff */
[-C--:B-1----:R-:W-:Y:S02]  /*4340*/  IMAD R100, R189, R138.reuse, RZ ;  /* 0x0000008abd647224 */ /* 0x082fe400078e02ff */
[-C--:B------:R-:W-:Y:S02]  /*4350*/  IMAD R85, R199, R138.reuse, RZ ;  /* 0x0000008ac7557224 */ /* 0x080fe400078e02ff */
[----:B--2---:R-:W-:Y:S01]  /*4360*/  IMAD R104, R211, R138, RZ ;  /* 0x0000008ad3687224 */ /* 0x004fe200078e02ff */
[----:B------:R1:W-:Y:S01]  /*4370*/  STS.U16 [R142+UR9+0xa00], R105 ;  /* 0x000a00698e007988 */ /* 0x0003e20008000409 */
[----:B------:R-:W-:Y:S01]  /*4380*/  IMAD.HI R108, R108, 0x2, RZ ;  /* 0x000000026c6c7827 */ /* 0x000fe200078e02ff */
[----:B------:R-:W-:-:S02]  /*4390*/  IADD3.X R129, PT, PT, R116, UR13, R83, P2, P3 ;  /* 0x0000000d74817c10 */ /* 0x000fc400097e6453 */
[----:B------:R2:W-:Y:S01]  /*43a0*/  STS.U16 [R142+UR9+0xe00], R109 ;  /* 0x000e006d8e007988 */ /* 0x0005e20008000409 */
[----:B------:R-:W-:Y:S01]  /*43b0*/  IADD3.X R125, PT, PT, R112, UR13, R83, P4, P5 ;  /* 0x0000000d707d7c10 */ /* 0x000fe2000a7ea453 */
[----:B------:R-:W-:Y:S01]  /*43c0*/  IMAD.HI R90, R85, 0x2, RZ ;  /* 0x00000002555a7827 */ /* 0x000fe200078e02ff */
[--C-:B------:R-:W-:Y:S02]  /*43d0*/  IADD3 R116, P4, P5, R117, UR12, R82.reuse ;  /* 0x0000000c75747c10 */ /* 0x100fe4000fd9e052 */
[----:B------:R-:W-:Y:S01]  /*43e0*/  IADD3 R120, P2, P3, R121, UR12, R82 ;  /* 0x0000000c79787c10 */ /* 0x000fe2000fb5e052 */
[----:B-1----:R-:W-:Y:S02]  /*43f0*/  IMAD.SHL.U32 R105, R85, 0x2, RZ ;  /* 0x0000000255697824 */ /* 0x002fe400078e00ff */
[----:B------:R-:W-:Y:S02]  /*4400*/  IMAD.SHL.U32 R113, R104, 0x2, RZ ;  /* 0x0000000268717824 */ /* 0x000fe400078e00ff */
[----:B--2---:R-:W-:-:S02]  /*4410*/  IMAD.SHL.U32 R109, R100, 0x2, RZ ;  /* 0x00000002646d7824 */ /* 0x004fc400078e00ff */
[----:B------:R-:W-:Y:S01]  /*4420*/  IMAD R85, R215, R138, RZ ;  /* 0x0000008ad7557224 */ /* 0x000fe200078e02ff */
[----:B------:R1:W-:Y:S01]  /*4430*/  STS.U16 [R142+UR9+0x600], R101 ;  /* 0x000600658e007988 */ /* 0x0003e20008000409 */
[----:B------:R-:W-:Y:S01]  /*4440*/  IMAD.HI R100, R100, 0x2, RZ ;  /* 0x0000000264647827 */ /* 0x000fe200078e02ff */
[--C-:B------:R-:W-:Y:S02]  /*4450*/  IADD3.X R117, PT, PT, R108, UR13, R83.reuse, P4, P5 ;  /* 0x0000000d6c757c10 */ /* 0x100fe4000a7ea453 */
[----:B------:R-:W-:Y:S01]  /*4460*/  IADD3.X R121, PT, PT, R84, UR13, R83, P2, P3 ;  /* 0x0000000d54797c10 */ /* 0x000fe200097e6453 */
[----:B------:R-:W-:Y:S01]  /*4470*/  IMAD.HI R104, R104, 0x2, RZ ;  /* 0x0000000268687827 */ /* 0x000fe200078e02ff */
[--C-:B------:R-:W-:Y:S02]  /*4480*/  IADD3 R108, P4, P5, R109, UR12, R82.reuse ;  /* 0x0000000c6d6c7c10 */ /* 0x100fe4000fd9e052 */
[----:B------:R-:W-:Y:S01]  /*4490*/  IADD3 R112, P3, P2, R113, UR12, R82 ;  /* 0x0000000c71707c10 */ /* 0x000fe2000fa7e052 */
[----:B------:R-:W-:-:S04]  /*44a0*/  IMAD.HI R86, R85, 0x2, RZ ;  /* 0x0000000255567827 */ /* 0x000fc800078e02ff */
[----:B-1----:R-:W-:Y:S02]  /*44b0*/  IMAD.SHL.U32 R101, R85, 0x2, RZ ;  /* 0x0000000255657824 */ /* 0x002fe400078e00ff */
[-C--:B------:R-:W-:Y:S02]  /*44c0*/  IMAD R246, R191, R138.reuse, RZ ;  /* 0x0000008abff67224 */ /* 0x080fe400078e02ff */
[----:B------:R-:W-:Y:S01]  /*44d0*/  IMAD R85, R231, R138, RZ ;  /* 0x0000008ae7557224 */ /* 0x000fe200078e02ff */
[--C-:B------:R-:W-:Y:S01]  /*44e0*/  IADD3.X R109, PT, PT, R100, UR13, R83.reuse, P4, P5 ;  /* 0x0000000d646d7c10 */ /* 0x100fe2000a7ea453 */
[----:B------:R-:W-:Y:S01]  /*44f0*/  IMAD.SHL.U32 R87, R246, 0x2, RZ ;  /* 0x00000002f6577824 */ /* 0x000fe200078e00ff */
[----:B------:R-:W-:Y:S01]  /*4500*/  IADD3.X R113, PT, PT, R104, UR13, R83, P3, P2 ;  /* 0x0000000d68717c10 */ /* 0x000fe20009fe4453 */
[----:B------:R-:W-:Y:S01]  /*4510*/  IMAD.SHL.U32 R91, R85, 0x2, RZ ;  /* 0x00000002555b7824 */ /* 0x000fe200078e00ff */
[--C-:B------:R-:W-:Y:S01]  /*4520*/  IADD3 R100, P4, P5, R101, UR12, R82.reuse ;  /* 0x0000000c65647c10 */ /* 0x100fe2000fd9e052 */
[----:B------:R-:W-:Y:S01]  /*4530*/  IMAD.HI R84, R85, 0x2, RZ ;  /* 0x0000000255547827 */ /* 0x000fe200078e02ff */
[----:B------:R-:W-:-:S03]  /*4540*/  IADD3 R104, P3, P2, R105, UR12, R82 ;  /* 0x0000000c69687c10 */ /* 0x000fc6000fa7e052 */
[-C--:B------:R-:W-:Y:S01]  /*4550*/  IMAD R85, R201, R138.reuse, RZ ;  /* 0x0000008ac9557224 */ /* 0x080fe200078e02ff */
[--C-:B------:R-:W-:Y:S01]  /*4560*/  IADD3.X R101, PT, PT, R86, UR13, R83.reuse, P4, P5 ;  /* 0x0000000d56657c10 */ /* 0x100fe2000a7ea453 */
[----:B------:R-:W-:Y:S01]  /*4570*/  IMAD R140, R225, R138, RZ ;  /* 0x0000008ae18c7224 */ /* 0x000fe200078e02ff */
[----:B------:R-:W-:Y:S02]  /*4580*/  IADD3.X R105, PT, PT, R90, UR13, R83, P3, P2 ;  /* 0x0000000d5a697c10 */ /* 0x000fe40009fe4453 */
[--C-:B------:R-:W-:Y:S01]  /*4590*/  IADD3 R86, P4, P5, R87, UR12, R82.reuse ;  /* 0x0000000c57567c10 */ /* 0x100fe2000fd9e052 */
[----:B------:R-:W-:Y:S01]  /*45a0*/  IMAD.SHL.U32 R87, R85, 0x2, RZ ;  /* 0x0000000255577824 */ /* 0x000fe200078e00ff */
[----:B------:R-:W-:Y:S01]  /*45b0*/  IADD3 R90, P3, P2, R91, UR12, R82 ;  /* 0x0000000c5b5a7c10 */ /* 0x000fe2000fa7e052 */
[----:B------:R-:W-:-:S03]  /*45c0*/  IMAD.HI R246, R246, 0x2, RZ ;  /* 0x00000002f6f67827 */ /* 0x000fc600078e02ff */
[--C-:B------:R-:W-:Y:S01]  /*45d0*/  IADD3.X R91, PT, PT, R84, UR13, R83.reuse, P3, P2 ;  /* 0x0000000d545b7c10 */ /* 0x100fe20009fe4453 */
[----:B------:R-:W-:Y:S01]  /*45e0*/  IMAD.SHL.U32 R248, R140, 0x2, RZ ;  /* 0x000000028cf87824 */ /* 0x000fe200078e00ff */
[--C-:B------:R-:W-:Y:S02]  /*45f0*/  IADD3 R84, P3, P2, R87, UR12, R82.reuse ;  /* 0x0000000c57547c10 */ /* 0x100fe4000fa7e052 */
[----:B------:R-:W-:Y:S01]  /*4600*/  IADD3.X R87, PT, PT, R246, UR13, R83, P4, P5 ;  /* 0x0000000df6577c10 */ /* 0x000fe2000a7ea453 */
[----:B------:R-:W-:Y:S01]  /*4610*/  IMAD.HI R246, R85, 0x2, RZ ;  /* 0x0000000255f67827 */ /* 0x000fe200078e02ff */
[----:B------:R-:W-:-:S03]  /*4620*/  IADD3 R82, P4, P5, R248, UR12, R82 ;  /* 0x0000000cf8527c10 */ /* 0x000fc6000fd9e052 */
[----:B------:R-:W-:Y:S01]  /*4630*/  IMAD.HI R140, R140, 0x2, RZ ;  /* 0x000000028c8c7827 */ /* 0x000fe200078e02ff */
[----:B------:R-:W-:-:S04]  /*4640*/  IADD3.X R85, PT, PT, R246, UR13, R83, P3, P2 ;  /* 0x0000000df6557c10 */ /* 0x000fc80009fe4453 */
[----:B------:R-:W-:Y:S02]  /*4650*/  IADD3.X R83, PT, PT, R140, UR13, R83, P4, P5 ;  /* 0x0000000d8c537c10 */ /* 0x000fe4000a7ea453 */
[----:B------:R-:W-:Y:S01]  /*4660*/  LOP3.LUT R140, R173, 0x60, RZ, 0x3c, !PT ;  /* 0x00000060ad8c7812 */ /* 0x000fe200078e3cff */
[----:B------:R-:W-:Y:S04]  /*4670*/  STS.U16 [R142+UR9+0x1200], R136 ;  /* 0x001200888e007988 */ /* 0x000fe80008000409 */
        /* <DEDUP_REMOVED lines=37> */
[----:B------:R1:W-:Y:S04]  /*48d0*/  STS.U16 [R140+UR9+0x2700], R245 ;  /* 0x002700f58c007988 */ /* 0x0003e80008000409 */
[----:B------:R-:W-:Y:S04]  /*48e0*/  STS.U16 [R140+UR9+0x2b00], R243 ;  /* 0x002b00f38c007988 */ /* 0x000fe80008000409 */
[----:B------:R-:W-:Y:S04]  /*48f0*/  STS.U16 [R140+UR9+0x2f00], R241 ;  /* 0x002f00f18c007988 */ /* 0x000fe80008000409 */
[----:B------:R-:W-:Y:S04]  /*4900*/  STS.U16 [R140+UR9+0x3300], R239 ;  /* 0x003300ef8c007988 */ /* 0x000fe80008000409 */
[----:B------:R2:W-:Y:S04]  /*4910*/  STS.U16 [R140+UR9+0x3700], R237 ;  /* 0x003700ed8c007988 */ /* 0x0005e80008000409 */
[----:B------:R3:W-:Y:S04]  /*4920*/  STS.U16 [R140+UR9+0x3b00], R99 ;  /* 0x003b00638c007988 */ /* 0x0007e80008000409 */
[----:B------:R4:W-:Y:S01]  /*4930*/  STS.U16 [R140+UR9+0x3f00], R89 ;  /* 0x003f00598c007988 */ /* 0x0009e20008000409 */
[----:B0-----:R0:W-:Y:S06]  /*4940*/  MEMBAR.ALL.CTA ;  /* 0x0000000000007992 */ /* 0x0011ec0000008000 */
[----:B0-----:R-:W0:Y:S01]  /*4950*/  FENCE.VIEW.ASYNC.S ;  /* 0x00000000000073c6 */ /* 0x001e220000000000 */
[----:B-1----:R-:W-:Y:S01]  /*4960*/  SHF.R.S32.HI R245, RZ, 0x1f, R174 ;  /* 0x0000001ffff57819 */ /* 0x002fe200000114ae */
[----:B------:R-:W-:Y:S01]  /*4970*/  UIADD3 UR6, UPT, UPT, UR9, 0x4000, URZ ;  /* 0x0000400009067890 */ /* 0x000fe2000fffe0ff */
[----:B------:R-:W-:Y:S01]  /*4980*/  IADD3 R110, P2, PT, R110, UR12, RZ ;  /* 0x0000000c6e6e7c10 */ /* 0x000fe2000ff5e0ff */
[----:B------:R-:W-:Y:S01]  /*4990*/  UIADD3 UR7, UPT, UPT, UR9, 0x6000, URZ ;  /* 0x0000600009077890 */ /* 0x000fe2000fffe0ff */
[----:B------:R-:W-:-:S02]  /*49a0*/  LEA.HI R245, R245, R174, RZ, 0x6 ;  /* 0x000000aef5f57211 */ /* 0x000fc400078f30ff */
[----:B------:R-:W-:Y:S01]  /*49b0*/  IADD3 R136, P6, PT, R228, UR12, RZ ;  /* 0x0000000ce4887c10 */ /* 0x000fe2000ffde0ff */
[----:B------:R-:W-:Y:S01]  /*49c0*/  USHF.R.U32.HI UR6, URZ, 0x4, UR6 ;  /* 0x00000004ff067899 */ /* 0x000fe20008011606 */
[----:B------:R-:W-:Y:S01]  /*49d0*/  IADD3.X R111, PT, PT, R111, UR13, RZ, P2, !PT ;  /* 0x0000000d6f6f7c10 */ /* 0x000fe200097fe4ff */
[----:B------:R-:W-:Y:S01]  /*49e0*/  USHF.R.U32.HI UR7, URZ, 0x4, UR7 ;  /* 0x00000004ff077899 */ /* 0x000fe20008011607 */
[----:B------:R-:W-:Y:S02]  /*49f0*/  ISETP.LT.OR P2, PT, R174, 0x40, P0 ;  /* 0x00000040ae00780c */ /* 0x000fe40000741670 */
[----:B------:R-:W-:Y:S02]  /*4a00*/  SHF.R.S32.HI R245, RZ, 0x6, R245 ;  /* 0x00000006fff57819 */ /* 0x000fe400000114f5 */
[----:B------:R-:W-:Y:S01]  /*4a10*/  IADD3.X R137, PT, PT, R114, UR13, RZ, P6, !PT ;  /* 0x0000000d72897c10 */ /* 0x000fe2000b7fe4ff */
[----:B------:R-:W-:Y:S01]  /*4a20*/  USGXT.U32 UR14, UR7, 0xe ;  /* 0x0000000e070e789a */ /* 0x000fe20008000000 */
[----:B------:R-:W-:Y:S01]  /*4a30*/  IADD3 R92, P5, PT, R92, UR12, RZ ;  /* 0x0000000c5c5c7c10 */ /* 0x000fe2000ffbe0ff */
[----:B--2---:R-:W-:Y:S01]  /*4a40*/  IMAD.SHL.U32 R237, R138, 0x40, RZ ;  /* 0x000000408aed7824 */ /* 0x004fe200078e00ff */
[----:B------:R-:W-:-:S02]  /*4a50*/  IADD3 R102, P4, PT, R102, UR12, RZ ;  /* 0x0000000c66667c10 */ /* 0x000fc4000ff9e0ff */
[----:B------:R-:W-:Y:S02]  /*4a60*/  IADD3 R106, P3, PT, R106, UR12, RZ ;  /* 0x0000000c6a6a7c10 */ /* 0x000fe4000ff7e0ff */
[----:B------:R-:W-:Y:S01]  /*4a70*/  IADD3 R114, P6, PT, R216, UR12, RZ ;  /* 0x0000000cd8727c10 */ /* 0x000fe2000ffde0ff */
[----:B------:R-:W-:Y:S01]  /*4a80*/  USGXT.U32 UR12, UR6, 0xe ;  /* 0x0000000e060c789a */ /* 0x000fe20008000000 */
[----:B------:R-:W-:Y:S01]  /*4a90*/  VIMNMX R138, PT, PT, R245, 0x1, !PT ;  /* 0x00000001f58a7848 */ /* 0x000fe20007fe0100 */
[----:B------:R-:W-:Y:S02]  /*4aa0*/  UIADD3 UR22, UP2, UPT, UR14, 0x2, URZ ;  /* 0x000000020e167890 */ /* 0x000fe4000ff5e0ff */
[----:B------:R-:W-:Y:S01]  /*4ab0*/  UIADD3 UR24, UP1, UPT, UR12, 0x80, URZ ;  /* 0x000000800c187890 */ /* 0x000fe2000ff3e0ff */
[----:B------:R-:W-:Y:S01]  /*4ac0*/  UMOV UR4, URZ ;  /* 0x000000ff00047c82 */ /* 0x000fe20008000000 */
[----:B------:R-:W-:Y:S01]  /*4ad0*/  UMOV UR5, URZ ;  /* 0x000000ff00057c82 */ /* 0x000fe20008000000 */
[----:B------:R-:W-:Y:S01]  /*4ae0*/  VIADD R138, R138, 0xffffffff ;  /* 0xffffffff8a8a7836 */ /* 0x000fe20000000000 */
[----:B------:R-:W-:Y:S01]  /*4af0*/  IADD3.X R93, PT, PT, R93, UR13, RZ, P5, !PT ;  /* 0x0000000d5d5d7c10 */ /* 0x000fe2000affe4ff */
[----:B------:R-:W-:Y:S01]  /*4b00*/  UIADD3.X UR25, UPT, UPT, UR4, 0x40004040, URZ, UP1, !UPT ;  /* 0x4000404004197890 */ /* 0x000fe20008ffe4ff */
[----:B------:R-:W-:Y:S01]  /*4b10*/  IADD3.X R103, PT, PT, R103, UR13, RZ, P4, !PT ;  /* 0x0000000d67677c10 */ /* 0x000fe2000a7fe4ff */
[----:B------:R-:W-:Y:S01]  /*4b20*/  UIADD3.X UR23, UPT, UPT, UR5, 0x40004040, URZ, UP2, !UPT ;  /* 0x4000404005177890 */ /* 0x000fe200097fe4ff */
[----:B------:R-:W-:Y:S01]  /*4b30*/  IADD3.X R107, PT, PT, R107, UR13, RZ, P3, !PT ;  /* 0x0000000d6b6b7c10 */ /* 0x000fe20009ffe4ff */
[----:B------:R-:W-:Y:S01]  /*4b40*/  UMOV UR6, URZ ;  /* 0x000000ff00067c82 */ /* 0x000fe20008000000 */
[----:B------:R-:W-:Y:S01]  /*4b50*/  IADD3.X R115, PT, PT, R115, UR13, RZ, P6, !PT ;  /* 0x0000000d73737c10 */ /* 0x000fe2000b7fe4ff */
[----:B------:R-:W-:Y:S01]  /*4b60*/  IMAD.SHL.U32 R139, R139, 0x40, RZ ;  /* 0x000000408b8b7824 */ /* 0x000fe200078e00ff */
[----:B---3--:R-:W-:Y:S01]  /*4b70*/  LOP3.LUT R99, R98, 0x40, RZ, 0xc0, !PT ;  /* 0x0000004062637812 */ /* 0x008fe200078ec0ff */
[----:B0-----:R-:W-:Y:S01]  /*4b80*/  BAR.SYNC.DEFER_BLOCKING 0x0 ;  /* 0x0000000000007b1d */ /* 0x001fe20000010000 */
[----:B------:R-:W-:-:S05]  /*4b90*/  ISETP.NE.U32.AND P3, PT, R138, RZ, PT ;  /* 0x000000ff8a00720c */ /* 0x000fca0003f65070 */
[----:B----4-:R-:W-:Y:S08]  /*4ba0*/  @P2 BRA `(.L_x_6) ;  /* 0x0000000000842947 */ /* 0x010ff00003800000 */
[----:B------:R-:W-:Y:S02]  /*4bb0*/  UIADD3 UR4, UPT, UPT, UR9, 0x2000, URZ ;  /* 0x0000200009047890 */ /* 0x000fe4000fffe0ff */
[----:B------:R-:W-:Y:S02]  /*4bc0*/  USHF.R.U32.HI UR16, URZ, 0x4, UR9 ;  /* 0x00000004ff107899 */ /* 0x000fe40008011609 */
[----:B------:R-:W-:Y:S02]  /*4bd0*/  USHF.R.U32.HI UR4, URZ, 0x4, UR4 ;  /* 0x00000004ff047899 */ /* 0x000fe40008011604 */
[----:B------:R-:W-:Y:S02]  /*4be0*/  USGXT.U32 UR16, UR16, 0xe ;  /* 0x0000000e1010789a */ /* 0x000fe40008000000 */
[----:B------:R-:W-:Y:S02]  /*4bf0*/  USGXT.U32 UR18, UR4, 0xe ;  /* 0x0000000e0412789a */ /* 0x000fe40008000000 */
[----:B------:R-:W-:-:S02]  /*4c00*/  UIADD3 UR34, UP1, UPT, UR16, 0x80, URZ ;  /* 0x0000008010227890 */ /* 0x000fc4000ff3e0ff */
[----:B------:R-:W-:Y:S01]  /*4c10*/  UIADD3 UR36, UP2, UPT, UR18, 0x2, URZ ;  /* 0x0000000212247890 */ /* 0x000fe2000ff5e0ff */
[----:B------:R-:W-:Y:S01]  /*4c20*/  UMOV UR4, URZ ;  /* 0x000000ff00047c82 */ /* 0x000fe20008000000 */
[----:B------:R-:W-:Y:S01]  /*4c30*/  UMOV UR38, 0x0 ;  /* 0x0000000000267882 */ /* 0x000fe20000000000 */
[----:B------:R-:W-:Y:S02]  /*4c40*/  UIADD3.X UR35, UPT, UPT, UR4, 0x40004040, URZ, UP1, !UPT ;  /* 0x4000404004237890 */ /* 0x000fe40008ffe4ff */
[----:B------:R-:W-:Y:S02]  /*4c50*/  UIADD3.X UR37, UPT, UPT, UR4, 0x40004040, URZ, UP2, !UPT ;  /* 0x4000404004257890 */ /* 0x000fe400097fe4ff */
[----:B------:R-:W-:Y:S02]  /*4c60*/  UIADD3.64 UR26, UPT, UPT, UR34, 0x80, URZ ;  /* 0x00000080221a7897 */ /* 0x000fe4000fffe0ff */
[----:B------:R-:W-:Y:S02]  /*4c70*/  UIADD3.64 UR28, UPT, UPT, UR36, 0x2, URZ ;  /* 0x00000002241c7897 */ /* 0x000fe4000fffe0ff */
[----:B------:R-:W-:-:S02]  /*4c80*/  UIADD3.64 UR30, UPT, UPT, UR34, 0x100, URZ ;  /* 0x00000100221e7897 */ /* 0x000fc4000fffe0ff */
[----:B------:R-:W-:Y:S01]  /*4c90*/  UIADD3.64 UR32, UPT, UPT, UR36, 0x4, URZ ;  /* 0x0000000424207897 */ /* 0x000fe2000fffe0ff */
[----:B------:R-:W-:Y:S01]  /*4ca0*/  UMOV UR39, 0x4108490 ;  /* 0x0410849000277882 */ /* 0x000fe20000000000 */
[----:B------:R-:W-:Y:S01]  /*4cb0*/  UMOV UR17, 0x40004040 ;  /* 0x4000404000117882 */ /* 0x000fe20000000000 */
[----:B------:R-:W-:Y:S01]  /*4cc0*/  UMOV UR19, 0x40004040 ;  /* 0x4000404000137882 */ /* 0x000fe20000000000 */
[----:B------:R-:W-:Y:S01]  /*4cd0*/  UMOV UR40, 0x0 ;  /* 0x0000000000287882 */ /* 0x000fe20000000000 */
[----:B------:R-:W-:Y:S01]  /*4ce0*/  UMOV UR41, 0x4108490 ;  /* 0x0410849000297882 */ /* 0x000fe20000000000 */
[----:B------:R-:W-:Y:S01]  /*4cf0*/  UMOV UR42, 0x0 ;  /* 0x00000000002a7882 */ /* 0x000fe20000000000 */
[----:B------:R-:W-:Y:S01]  /*4d00*/  UMOV UR43, 0x4108490 ;  /* 0x04108490002b7882 */ /* 0x000fe20000000000 */
[----:B------:R-:W-:Y:S01]  /*4d10*/  UMOV UR4, UR11 ;  /* 0x0000000b00047c82 */ /* 0x000fe20008000000 */
[----:B------:R-:W-:Y:S01]  /*4d20*/  UMOV UR5, URZ ;  /* 0x000000ff00057c82 */ /* 0x000fe20008000000 */
[----:B------:R0:W-:Y:S01]  /*4d30*/  UTCHMMA gdesc[UR16], gdesc[UR18], tmem[UR8], tmem[UR38], idesc[UR39], !UPT ;  /* 0x00ff2612100075ea */ /* 0x0001e2000f800008 */
[----:B------:R-:W-:Y:S01]  /*4d40*/  UMOV UR44, 0x0 ;  /* 0x00000000002c7882 */ /* 0x000fe20000000000 */
[----:B------:R-:W-:Y:S01]  /*4d50*/  UMOV UR45, 0x4108490 ;  /* 0x04108490002d7882 */ /* 0x000fe20000000000 */
[----:B------:R0:W-:Y:S01]  /*4d60*/  UTCHMMA gdesc[UR34], gdesc[UR36], tmem[UR8], tmem[UR40], idesc[UR41], UPT ;  /* 0x00ff2824220075ea */ /* 0x0001e2000b800008 */
[----:B------:R-:W-:Y:S01]  /*4d70*/  UMOV UR4, UR4 ;  /* 0x0000000400047c82 */ /* 0x000fe20008000000 */
[----:B------:R0:W-:Y:S01]  /*4d80*/  UTCHMMA gdesc[UR26], gdesc[UR28], tmem[UR8], tmem[UR42], idesc[UR43], UPT ;  /* 0x00ff2a1c1a0075ea */ /* 0x0001e2000b800008 */
[----:B------:R0:W-:Y:S01]  /*4d90*/  UTCHMMA gdesc[UR30], gdesc[UR32], tmem[UR8], tmem[UR44], idesc[UR45], UPT ;  /* 0x00ff2c201e0075ea */ /* 0x0001e2000b800008 */
[----:B------:R0:W-:Y:S01]  /*4da0*/  UTCBAR [UR4], URZ ;  /* 0x000000ff040073e9 */ /* 0x0001e200080000ff */
[----:B------:R-:W-:Y:S01]  /*4db0*/  NOP ;  /* 0x0000000000007918 */ /* 0x000fe20000000000 */
.L_x_6:
[----:B------:R-:W-:Y:S05]  /*4dc0*/  @!P3 BRA `(.L_x_7) ;  /* 0x000000140050b947 */ /* 0x000fea0003800000 */
[----:B------:R-:W-:Y:S01]  /*4dd0*/  VIADD R88, R88, 0xffffffc0 ;  /* 0xffffffc058587836 */ /* 0x000fe20000000000 */
[----:B0-----:R-:W-:Y:S01]  /*4de0*/  UIADD3.64 UR18, UPT, UPT, UR24, 0x80, URZ ;  /* 0x0000008018127897 */ /* 0x001fe2000fffe0ff */
[----:B------:R-:W-:Y:S01]  /*4df0*/  IMAD.MOV.U32 R89, RZ, RZ, R137 ;  /* 0x000000ffff597224 */ /* 0x000fe200078e0089 */
[----:B------:R-:W-:Y:S02]  /*4e00*/  UIADD3.64 UR26, UPT, UPT, UR22, 0x2, URZ ;  /* 0x00000002161a7897 */ /* 0x000fe4000fffe0ff */
[----:B------:R-:W-:Y:S01]  /*4e10*/  R2UR UR32, R88 ;  /* 0x00000000582072ca */ /* 0x000fe200000e0000 */
[----:B------:R-:W-:Y:S01]  /*4e20*/  IMAD.MOV.U32 R88, RZ, RZ, R136 ;  /* 0x000000ffff587224 */ /* 0x000fe200078e0088 */
[----:B------:R-:W-:Y:S02]  /*4e30*/  UIADD3.64 UR28, UPT, UPT, UR24, 0x100, URZ ;  /* 0x00000100181c7897 */ /* 0x000fe4000fffe0ff */
[----:B------:R-:W-:Y:S01]  /*4e40*/  UIADD3.64 UR30, UPT, UPT, UR22, 0x4, URZ ;  /* 0x00000004161e7897 */ /* 0x000fe2000fffe0ff */
[----:B------:R-:W-:Y:S01]  /*4e50*/  UMOV UR5, 0x1 ;  /* 0x0000000100057882 */ /* 0x000fe20000000000 */
[----:B------:R-:W-:-:S10]  /*4e60*/  UMOV UR4, URZ ;  /* 0x000000ff00047c82 */ /* 0x000fd40008000000 */
.L_x_10:
[----:B------:R-:W-:Y:S01]  /*4e70*/  USHF.L.U32 UR6, UR6, 0x1f, URZ ;  /* 0x0000001f06067899 */ /* 0x000fe200080006ff */
[----:B------:R-:W-:-:S04]  /*4e80*/  IMAD.WIDE R84, R237, 0x2, R84 ;  /* 0x00000002ed547825 */ /* 0x000fc800078e0254 */
[----:B------:R-:W-:-:S04]  /*4e90*/  IMAD.WIDE R86, R237, 0x2, R86 ;  /* 0x00000002ed567825 */ /* 0x000fc800078e0256 */
[----:B0-----:R-:W-:-:S04]  /*4ea0*/  IMAD.U32 R136, RZ, RZ, UR6 ;  /* 0x00000006ff887e24 */ /* 0x001fc8000f8e00ff */
[----:B------:R-:W0:Y:S02]  /*4eb0*/  SYNCS.PHASECHK.TRANS64.TRYWAIT P2, [UR11], R136 ;  /* 0x00000088ff0075a7 */ /* 0x000e24000804110b */
[----:B0-----:R-:W-:Y:S05]  /*4ec0*/  @!P2 BRA `(.L_x_8) ;  /* 0x000000240064a947 */ /* 0x001fea0003800000 */
.L_x_16:
[----:B------:R-:W-:Y:S01]  /*4ed0*/  ISETP.GE.AND P6, PT, R213, UR32, PT ;  /* 0x00000020d5007c0c */ /* 0x000fe2000bfc6270 */
[----:B------:R-:W-:Y:S01]  /*4ee0*/  IMAD.WIDE R68, R237, 0x2, R68 ;  /* 0x00000002ed447825 */ /* 0x000fe200078e0244 */
[----:B------:R-:W-:Y:S02]  /*4ef0*/  ISETP.GE.AND P3, PT, R177, UR32, PT ;  /* 0x00000020b1007c0c */ /* 0x000fe4000bf66270 */
[----:B------:R-:W-:Y:S01]  /*4f00*/  ISETP.GE.AND P2, PT, R175, UR32, PT ;  /* 0x00000020af007c0c */ /* 0x000fe2000bf46270 */
[----:B------:R-:W-:Y:S01]  /*4f10*/  IMAD.WIDE R92, R237, 0x2, R92 ;  /* 0x00000002ed5c7825 */ /* 0x000fe200078e025c */
[----:B------:R-:W-:Y:S02]  /*4f20*/  ISETP.GE.AND P5, PT, R141, UR32, PT ;  /* 0x000000208d007c0c */ /* 0x000fe4000bfa6270 */
[----:B------:R-:W-:Y:S01]  /*4f30*/  PRMT R186, RZ, 0x7610, R186 ;  /* 0x00007610ffba7816 */ /* 0x000fe200000000ba */
[----:B------:R-:W-:Y:S01]  /*4f40*/  IMAD.WIDE R88, R237, 0x2, R88 ;  /* 0x00000002ed587825 */ /* 0x000fe200078e0258 */
[----:B------:R-:W-:-:S02]  /*4f50*/  PRMT R192, RZ, 0x7610, R192 ;  /* 0x00007610ffc07816 */ /* 0x000fc400000000c0 */
[----:B------:R-:W-:Y:S01]  /*4f60*/  PRMT R190, RZ, 0x7610, R190 ;  /* 0x00007610ffbe7816 */ /* 0x000fe200000000be */
[----:B------:R-:W-:Y:S01]  /*4f70*/  IMAD.WIDE R66, R237, 0x2, R66 ;  /* 0x00000002ed427825 */ /* 0x000fe200078e0242 */
[----:B------:R-:W-:Y:S01]  /*4f80*/  PRMT R184, RZ, 0x7610, R184 ;  /* 0x00007610ffb87816 */ /* 0x000fe200000000b8 */
[----:B------:R-:W2:Y:S01]  /*4f90*/  @!P6 LDG.E.U16 R186, desc[UR20][R68.64] ;  /* 0x0000001444bae981 */ /* 0x000ea2000c1e1500 */
[----:B------:R-:W-:Y:S01]  /*4fa0*/  ISETP.GE.AND P4, PT, R179, UR32, PT ;  /* 0x00000020b3007c0c */ /* 0x000fe2000bf86270 */
[----:B------:R-:W-:Y:S01]  /*4fb0*/  IMAD.WIDE R106, R237, 0x2, R106 ;  /* 0x00000002ed6a7825 */ /* 0x000fe200078e026a */
[----:B------:R-:W-:Y:S01]  /*4fc0*/  ISETP.GE.AND P6, PT, R181, UR32, PT ;  /* 0x00000020b5007c0c */ /* 0x000fe2000bfc6270 */
[----:B------:R-:W3:Y:S01]  /*4fd0*/  @!P3 LDG.E.U16 R192, desc[UR20][R92.64] ;  /* 0x000000145cc0b981 */ /* 0x000ee2000c1e1500 */
[----:B------:R-:W-:Y:S01]  /*4fe0*/  ISETP.GE.AND P3, PT, R183, UR32, PT ;  /* 0x00000020b7007c0c */ /* 0x000fe2000bf66270 */
[----:B------:R-:W-:Y:S02]  /*4ff0*/  IMAD.WIDE R122, R237, 0x2, R122 ;  /* 0x00000002ed7a7825 */ /* 0x000fe400078e027a */
[----:B------:R-:W4:Y:S01]  /*5000*/  @!P2 LDG.E.U16 R190, desc[UR20][R88.64] ;  /* 0x0000001458bea981 */ /* 0x000f22000c1e1500 */
[----:B------:R-:W-:Y:S01]  /*5010*/  ISETP.GE.AND P2, PT, R185, UR32, PT ;  /* 0x00000020b9007c0c */ /* 0x000fe2000bf46270 */
[----:B------:R-:W-:-:S02]  /*5020*/  IMAD.WIDE R134, R237, 0x2, R134 ;  /* 0x00000002ed867825 */ /* 0x000fc400078e0286 */
[----:B------:R-:W5:Y:S01]  /*5030*/  @!P5 LDG.E.U16 R184, desc[UR20][R66.64] ;  /* 0x0000001442b8d981 */ /* 0x000f62000c1e1500 */
[----:B------:R-:W-:Y:S01]  /*5040*/  ISETP.GE.AND P5, PT, R193, UR32, PT ;  /* 0x00000020c1007c0c */ /* 0x000fe2000bfa6270 */
[C---:B------:R-:W-:Y:S01]  /*5050*/  IMAD.WIDE R126, R237.reuse, 0x2, R126 ;  /* 0x00000002ed7e7825 */ /* 0x040fe200078e027e */
[----:B------:R-:W-:Y:S02]  /*5060*/  PRMT R196, RZ, 0x7610, R196 ;  /* 0x00007610ffc47816 */ /* 0x000fe400000000c4 */
[----:B------:R-:W-:Y:S01]  /*5070*/  PRMT R202, RZ, 0x7610, R202 ;  /* 0x00007610ffca7816 */ /* 0x000fe200000000ca */
[C---:B------:R-:W-:Y:S01]  /*5080*/  IMAD.WIDE R110, R237.reuse, 0x2, R110 ;  /* 0x00000002ed6e7825 */ /* 0x040fe200078e026e */
[----:B------:R-:W-:Y:S02]  /*5090*/  PRMT R206, RZ, 0x7610, R206 ;  /* 0x00007610ffce7816 */ /* 0x000fe400000000ce */
[----:B------:R-:W-:Y:S01]  /*50a0*/  PRMT R204, RZ, 0x7610, R204 ;  /* 0x00007610ffcc7816 */ /* 0x000fe200000000cc */
[----:B------:R-:W2:Y:S01]  /*50b0*/  @!P4 LDG.E.U16 R196, desc[UR20][R106.64] ;  /* 0x000000146ac4c981 */ /* 0x000ea2000c1e1500 */
[----:B------:R-:W-:Y:S01]  /*50c0*/  PRMT R198, RZ, 0x7610, R198 ;  /* 0x00007610ffc67816 */ /* 0x000fe200000000c6 */
[----:B------:R-:W-:Y:S01]  /*50d0*/  IMAD.WIDE R132, R237, 0x2, R132 ;  /* 0x00000002ed847825 */ /* 0x000fe200078e0284 */
[----:B------:R-:W-:Y:S01]  /*50e0*/  ISETP.GE.AND P4, PT, R195, UR32, PT ;  /* 0x00000020c3007c0c */ /* 0x000fe2000bf86270 */
[----:B------:R-:W3:Y:S01]  /*50f0*/  @!P6 LDG.E.U16 R202, desc[UR20][R122.64] ;  /* 0x000000147acae981 */ /* 0x000ee2000c1e1500 */
[----:B------:R-:W-:Y:S01]  /*5100*/  ISETP.GE.AND P6, PT, R197, UR32, PT ;  /* 0x00000020c5007c0c */ /* 0x000fe2000bfc6270 */
[----:B------:R-:W-:-:S02]  /*5110*/  IMAD.WIDE R116, R237, 0x2, R116 ;  /* 0x00000002ed747825 */ /* 0x000fc400078e0274 */
[----:B------:R-:W3:Y:S01]  /*5120*/  @!P3 LDG.E.U16 R206, desc[UR20][R134.64] ;  /* 0x0000001486ceb981 */ /* 0x000ee2000c1e1500 */
[----:B------:R-:W-:Y:S01]  /*5130*/  ISETP.GE.AND P3, PT, R199, UR32, PT ;  /* 0x00000020c7007c0c */ /* 0x000fe2000bf66270 */
[----:B------:R-:W-:Y:S02]  /*5140*/  IMAD.WIDE R104, R237, 0x2, R104 ;  /* 0x00000002ed687825 */ /* 0x000fe400078e0268 */
[----:B------:R-:W3:Y:S01]  /*5150*/  @!P2 LDG.E.U16 R204, desc[UR20][R126.64] ;  /* 0x000000147ecca981 */ /* 0x000ee2000c1e1500 */
[----:B------:R-:W-:Y:S01]  /*5160*/  ISETP.GE.AND P2, PT, R189, UR32, PT ;  /* 0x00000020bd007c0c */ /* 0x000fe2000bf46270 */
[----:B------:R-:W-:Y:S02]  /*5170*/  IMAD.WIDE R108, R237, 0x2, R108 ;  /* 0x00000002ed6c7825 */ /* 0x000fe400078e026c */
[----:B------:R-:W3:Y:S01]  /*5180*/  @!P5 LDG.E.U16 R198, desc[UR20][R110.64] ;  /* 0x000000146ec6d981 */ /* 0x000ee2000c1e1500 */
[----:B------:R-:W-:Y:S01]  /*5190*/  ISETP.GE.AND P5, PT, R187, UR32, PT ;  /* 0x00000020bb007c0c */ /* 0x000fe2000bfa6270 */
[----:B------:R-:W-:Y:S01]  /*51a0*/  IMAD.WIDE R120, R237, 0x2, R120 ;  /* 0x00000002ed787825 */ /* 0x000fe200078e0278 */
[----:B------:R-:W-:-:S02]  /*51b0*/  PRMT R208, RZ, 0x7610, R208 ;  /* 0x00007610ffd07816 */ /* 0x000fc400000000d0 */
[----:B------:R-:W-:Y:S02]  /*51c0*/  PRMT R212, RZ, 0x7610, R212 ;  /* 0x00007610ffd47816 */ /* 0x000fe400000000d4 */
[----:B------:R-:W-:Y:S02]  /*51d0*/  PRMT R216, RZ, 0x7610, R216 ;  /* 0x00007610ffd87816 */ /* 0x000fe400000000d8 */
[----:B------:R-:W-:Y:S01]  /*51e0*/  PRMT R214, RZ, 0x7610, R214 ;  /* 0x00007610ffd67816 */ /* 0x000fe200000000d6 */
[----:B------:R-:W3:Y:S01]  /*51f0*/  @!P4 LDG.E.U16 R208, desc[UR20][R132.64] ;  /* 0x0000001484d0c981 */ /* 0x000ee2000c1e1500 */
[----:B------:R-:W-:Y:S02]  /*5200*/  PRMT R210, RZ, 0x7610, R210 ;  /* 0x00007610ffd27816 */ /* 0x000fe400000000d2 */
[----:B------:R-:W-:Y:S01]  /*5210*/  ISETP.GE.AND P4, PT, R191, UR32, PT ;  /* 0x00000020bf007c0c */ /* 0x000fe2000bf86270 */
[----:B------:R-:W3:Y:S01]  /*5220*/  @!P6 LDG.E.U16 R212, desc[UR20][R116.64] ;  /* 0x0000001474d4e981 */ /* 0x000ee2000c1e1500 */
[----:B------:R-:W-:-:S03]  /*5230*/  ISETP.GE.AND P6, PT, R201, UR32, PT ;  /* 0x00000020c9007c0c */ /* 0x000fc6000bfc6270 */
[----:B------:R-:W3:Y:S01]  /*5240*/  @!P3 LDG.E.U16 R216, desc[UR20][R104.64] ;  /* 0x0000001468d8b981 */ /* 0x000ee2000c1e1500 */
[----:B------:R-:W-:-:S03]  /*5250*/  ISETP.GE.AND P3, PT, R205, UR32, PT ;  /* 0x00000020cd007c0c */ /* 0x000fc6000bf66270 */
[----:B------:R-:W3:Y:S01]  /*5260*/  @!P2 LDG.E.U16 R214, desc[UR20][R108.64] ;  /* 0x000000146cd6a981 */ /* 0x000ee2000c1e1500 */
[----:B------:R-:W-:-:S03]  /*5270*/  ISETP.GE.AND P2, PT, R203, UR32, PT ;  /* 0x00000020cb007c0c */ /* 0x000fc6000bf46270 */
[----:B------:R-:W3:Y:S01]  /*5280*/  @!P5 LDG.E.U16 R210, desc[UR20][R120.64] ;  /* 0x0000001478d2d981 */ /* 0x000ee2000c1e1500 */
[----:B------:R-:W-:Y:S02]  /*5290*/  ISETP.GE.AND P5, PT, R233, UR32, PT ;  /* 0x00000020e9007c0c */ /* 0x000fe4000bfa6270 */
[----:B------:R-:W-:Y:S02]  /*52a0*/  PRMT R218, RZ, 0x7610, R218 ;  /* 0x00007610ffda7816 */ /* 0x000fe400000000da */
[----:B------:R-:W-:Y:S01]  /*52b0*/  PRMT R220, RZ, 0x7610, R220 ;  /* 0x00007610ffdc7816 */ /* 0x000fe200000000dc */
[C---:B------:R-:W-:Y:S01]  /*52c0*/  IMAD.WIDE R114, R237.reuse, 0x2, R114 ;  /* 0x00000002ed727825 */ /* 0x040fe200078e0272 */
[----:B------:R-:W-:Y:S02]  /*52d0*/  PRMT R200, RZ, 0x7610, R200 ;  /* 0x00007610ffc87816 */ /* 0x000fe400000000c8 */
[----:B------:R-:W-:Y:S01]  /*52e0*/  PRMT R194, RZ, 0x7610, R194 ;  /* 0x00007610ffc27816 */ /* 0x000fe200000000c2 */
[C---:B------:R-:W-:Y:S01]  /*52f0*/  IMAD.WIDE R102, R237.reuse, 0x2, R102 ;  /* 0x00000002ed667825 */ /* 0x040fe200078e0266 */
[----:B------:R-:W-:Y:S01]  /*5300*/  PRMT R188, RZ, 0x7610, R188 ;  /* 0x00007610ffbc7816 */ /* 0x000fe200000000bc */
[----:B------:R-:W3:Y:S02]  /*5310*/  @!P4 LDG.E.U16 R218, desc[UR20][R86.64] ;  /* 0x0000001456dac981 */ /* 0x000ee4000c1e1500 */
[----:B------:R-:W-:-:S02]  /*5320*/  IMAD.WIDE R70, R237, 0x2, R70 ;  /* 0x00000002ed467825 */ /* 0x000fc400078e0246 */
[----:B------:R-:W3:Y:S04]  /*5330*/  @!P6 LDG.E.U16 R220, desc[UR20][R84.64] ;  /* 0x0000001454dce981 */ /* 0x000ee8000c1e1500 */
[----:B------:R-:W3:Y:S04]  /*5340*/  @!P3 LDG.E.U16 R200, desc[UR20][R114.64] ;  /* 0x0000001472c8b981 */ /* 0x000ee8000c1e1500 */
[----:B------:R-:W3:Y:S04]  /*5350*/  @!P2 LDG.E.U16 R194, desc[UR20][R102.64] ;  /* 0x0000001466c2a981 */ /* 0x000ee8000c1e1500 */
[----:B------:R-:W3:Y:S01]  /*5360*/  @!P5 LDG.E.U16 R188, desc[UR20][R70.64] ;  /* 0x0000001446bcd981 */ /* 0x000ee2000c1e1500 */
[----:B------:R-:W-:-:S02]  /*5370*/  ISETP.GE.AND P2, PT, R235, UR32, PT ;  /* 0x00000020eb007c0c */ /* 0x000fc4000bf46270 */
[----:B------:R-:W-:Y:S02]  /*5380*/  ISETP.GE.AND P3, PT, R227, UR32, PT ;  /* 0x00000020e3007c0c */ /* 0x000fe4000bf66270 */
[----:B------:R-:W-:Y:S02]  /*5390*/  ISETP.GE.AND P5, PT, R207, UR32, PT ;  /* 0x00000020cf007c0c */ /* 0x000fe4000bfa6270 */
[----:B------:R-:W-:Y:S01]  /*53a0*/  ISETP.GE.AND P4, PT, R219, UR32, PT ;  /* 0x00000020db007c0c */ /* 0x000fe2000bf86270 */
[C---:B------:R-:W-:Y:S01]  /*53b0*/  IMAD.WIDE R72, R237.reuse, 0x2, R72 ;  /* 0x00000002ed487825 */ /* 0x040fe200078e0248 */
[----:B------:R-:W-:Y:S02]  /*53c0*/  PRMT R247, RZ, 0x7610, R247 ;  /* 0x00007610fff77816 */ /* 0x000fe400000000f7 */
[----:B------:R-:W-:Y:S01]  /*53d0*/  PRMT R251, RZ, 0x7610, R251 ;  /* 0x00007610fffb7816 */ /* 0x000fe200000000fb */
[----:B------:R-:W-:Y:S01]  /*53e0*/  IMAD.WIDE R76, R237, 0x2, R76 ;  /* 0x00000002ed4c7825 */ /* 0x000fe200078e024c */
[----:B------:R-:W-:-:S02]  /*53f0*/  PRMT R137, RZ, 0x7610, R137 ;  /* 0x00007610ff897816 */ /* 0x000fc40000000089 */
[----:B------:R-:W-:Y:S01]  /*5400*/  PRMT R136, RZ, 0x7610, R136 ;  /* 0x00007610ff887816 */ /* 0x000fe20000000088 */
[C---:B------:R-:W-:Y:S01]  /*5410*/  IMAD.WIDE R130, R237.reuse, 0x2, R130 ;  /* 0x00000002ed827825 */ /* 0x040fe200078e0282 */
[----:B------:R-:W3:Y:S03]  /*5420*/  @!P2 LDG.E.U16 R247, desc[UR20][R72.64] ;  /* 0x0000001448f7a981 */ /* 0x000ee6000c1e1500 */
[----:B------:R-:W-:Y:S01]  /*5430*/  IMAD.WIDE R118, R237, 0x2, R118 ;  /* 0x00000002ed767825 */ /* 0x000fe200078e0276 */
[----:B------:R-:W3:Y:S01]  /*5440*/  @!P5 LDG.E.U16 R137, desc[UR20][R130.64] ;  /* 0x000000148289d981 */ /* 0x000ee2000c1e1500 */
[----:B------:R-:W-:Y:S02]  /*5450*/  ISETP.GE.AND P2, PT, R209, UR32, PT ;  /* 0x00000020d1007c0c */ /* 0x000fe4000bf46270 */
[----:B------:R-:W-:Y:S01]  /*5460*/  ISETP.GE.AND P5, PT, R211, UR32, PT ;  /* 0x00000020d3007c0c */ /* 0x000fe2000bfa6270 */
[----:B------:R-:W3:Y:S01]  /*5470*/  @!P3 LDG.E.U16 R251, desc[UR20][R118.64] ;  /* 0x0000001476fbb981 */ /* 0x000ee2000c1e1500 */
[----:B------:R-:W-:-:S03]  /*5480*/  ISETP.GE.AND P3, PT, R229, UR32, PT ;  /* 0x00000020e5007c0c */ /* 0x000fc6000bf66270 */
[----:B------:R-:W3:Y:S01]  /*5490*/  @!P4 LDG.E.U16 R136, desc[UR20][R76.64] ;  /* 0x000000144c88c981 */ /* 0x000ee2000c1e1500 */
[----:B------:R-:W-:Y:S01]  /*54a0*/  ISETP.GE.AND P4, PT, R221, UR32, PT ;  /* 0x00000020dd007c0c */ /* 0x000fe2000bf86270 */
[C---:B------:R-:W-:Y:S01]  /*54b0*/  IMAD.WIDE R78, R237.reuse, 0x2, R78 ;  /* 0x00000002ed4e7825 */ /* 0x040fe200078e024e */
[----:B------:R-:W-:Y:S02]  /*54c0*/  PRMT R239, RZ, 0x7610, R239 ;  /* 0x00007610ffef7816 */ /* 0x000fe400000000ef */
[----:B------:R-:W-:Y:S01]  /*54d0*/  PRMT R176, RZ, 0x7610, R176 ;  /* 0x00007610ffb07816 */ /* 0x000fe200000000b0 */
[C---:B------:R-:W-:Y:S01]  /*54e0*/  IMAD.WIDE R128, R237.reuse, 0x2, R128 ;  /* 0x00000002ed807825 */ /* 0x040fe200078e0280 */
[----:B------:R-:W-:Y:S02]  /*54f0*/  PRMT R241, RZ, 0x7610, R241 ;  /* 0x00007610fff17816 */ /* 0x000fe400000000f1 */
[----:B------:R-:W-:Y:S01]  /*5500*/  PRMT R178, RZ, 0x7610, R178 ;  /* 0x00007610ffb27816 */ /* 0x000fe200000000b2 */
[C---:B------:R-:W-:Y:S01]  /*5510*/  IMAD.WIDE R112, R237.reuse, 0x2, R112 ;  /* 0x00000002ed707825 */ /* 0x040fe200078e0270 */
[----:B------:R-:W3:Y:S03]  /*5520*/  @!P2 LDG.E.U16 R239, desc[UR20][R128.64] ;  /* 0x0000001480efa981 */ /* 0x000ee6000c1e1500 */
[----:B------:R-:W-:Y:S01]  /*5530*/  IMAD.WIDE R124, R237, 0x2, R124 ;  /* 0x00000002ed7c7825 */ /* 0x000fe200078e027c */
[----:B------:R-:W3:Y:S01]  /*5540*/  @!P5 LDG.E.U16 R241, desc[UR20][R112.64] ;  /* 0x0000001470f1d981 */ /* 0x000ee2000c1e1500 */
[----:B------:R-:W-:-:S02]  /*5550*/  ISETP.GE.AND P6, PT, R217, UR32, PT ;  /* 0x00000020d9007c0c */ /* 0x000fc4000bfc6270 */
[----:B------:R-:W-:Y:S01]  /*5560*/  ISETP.GE.AND P2, PT, R215, UR32, PT ;  /* 0x00000020d7007c0c */ /* 0x000fe2000bf46270 */
[----:B------:R-:W3:Y:S01]  /*5570*/  @!P3 LDG.E.U16 R176, desc[UR20][R124.64] ;  /* 0x000000147cb0b981 */ /* 0x000ee2000c1e1500 */
[----:B------:R-:W-:Y:S02]  /*5580*/  ISETP.GE.AND P3, PT, R231, UR32, PT ;  /* 0x00000020e7007c0c */ /* 0x000fe4000bf66270 */
[----:B------:R-:W-:Y:S01]  /*5590*/  ISETP.GE.AND P5, PT, R225, UR32, PT ;  /* 0x00000020e1007c0c */ /* 0x000fe2000bfa6270 */
[----:B------:R-:W3:Y:S01]  /*55a0*/  @!P4 LDG.E.U16 R178, desc[UR20][R78.64] ;  /* 0x000000144eb2c981 */ /* 0x000ee2000c1e1500 */
        /* <DEDUP_REMOVED lines=8> */
[----:B------:R-:W-:Y:S01]  /*5630*/  PRMT R182, RZ, 0x7610, R182 ;  /* 0x00007610ffb67816 */ /* 0x000fe200000000b6 */
[----:B------:R-:W3:Y:S02]  /*5640*/  @!P6 LDG.E.U16 R249, desc[UR20][R74.64] ;  /* 0x000000144af9e981 */ /* 0x000ee4000c1e1500 */
[C---:B------:R-:W-:Y:S02]  /*5650*/  IMAD.WIDE R90, R237.reuse, 0x2, R90 ;  /* 0x00000002ed5a7825 */ /* 0x040fe400078e025a */
[----:B------:R-:W3:Y:S02]  /*5660*/  @!P5 LDG.E.U16 R245, desc[UR20][R82.64] ;  /* 0x0000001452f5d981 */ /* 0x000ee4000c1e1500 */
[----:B------:R-:W-:Y:S02]  /*5670*/  IMAD.WIDE R100, R237, 0x2, R100 ;  /* 0x00000002ed647825 */ /* 0x000fe400078e0264 */
[----:B------:R-:W3:Y:S04]  /*5680*/  @!P3 LDG.E.U16 R180, desc[UR20][R90.64] ;  /* 0x000000145ab4b981 */ /* 0x000ee8000c1e1500 */
[----:B------:R-:W3:Y:S04]  /*5690*/  @!P2 LDG.E.U16 R243, desc[UR20][R100.64] ;  /* 0x0000001464f3a981 */ /* 0x000ee8000c1e1500 */
[----:B------:R-:W3:Y:S01]  /*56a0*/  @!P4 LDG.E.U16 R182, desc[UR20][R80.64] ;  /* 0x0000001450b6c981 */ /* 0x000ee2000c1e1500 */
[----:B------:R-:W-:Y:S01]  /*56b0*/  BAR.SYNC.DEFER_BLOCKING 0x0 ;  /* 0x0000000000007b1d */ /* 0x000fe20000010000 */
[----:B------:R-:W-:Y:S01]  /*56c0*/  ISETP.GE.AND P2, PT, R94, UR32, PT ;  /* 0x000000205e007c0c */ /* 0x000fe2000bf46270 */
[----:B------:R-:W-:Y:S01]  /*56d0*/  IMAD.WIDE R58, R139, 0x2, R58 ;  /* 0x000000028b3a7825 */ /* 0x000fe200078e023a */
[----:B------:R-:W-:-:S02]  /*56e0*/  PRMT R224, RZ, 0x7610, R224 ;  /* 0x00007610ffe07816 */ /* 0x000fc400000000e0 */
[----:B------:R-:W-:Y:S01]  /*56f0*/  PRMT R232, RZ, 0x7610, R232 ;  /* 0x00007610ffe87816 */ /* 0x000fe200000000e8 */
[C---:B------:R-:W-:Y:S01]  /*5700*/  IMAD.WIDE R50, R139.reuse, 0x2, R50 ;  /* 0x000000028b327825 */ /* 0x040fe200078e0232 */
[----:B------:R-:W-:Y:S02]  /*5710*/  PRMT R240, RZ, 0x7610, R240 ;  /* 0x00007610fff07816 */ /* 0x000fe400000000f0 */
[----:B------:R-:W-:Y:S01]  /*5720*/  PRMT R226, RZ, 0x7610, R226 ;  /* 0x00007610ffe27816 */ /* 0x000fe200000000e2 */
[C---:B------:R-:W-:Y:S01]  /*5730*/  IMAD.WIDE R42, R139.reuse, 0x2, R42 ;  /* 0x000000028b2a7825 */ /* 0x040fe200078e022a */
[----:B------:R-:W-:Y:S02]  /*5740*/  PRMT R234, RZ, 0x7610, R234 ;  /* 0x00007610ffea7816 */ /* 0x000fe400000000ea */
[----:B------:R-:W-:Y:S01]  /*5750*/  PRMT R242, RZ, 0x7610, R242 ;  /* 0x00007610fff27816 */ /* 0x000fe200000000f2 */
[----:B------:R-:W-:Y:S01]  /*5760*/  IMAD.WIDE R34, R139, 0x2, R34 ;  /* 0x000000028b227825 */ /* 0x000fe200078e0222 */
[----:B------:R-:W-:-:S02]  /*5770*/  PRMT R228, RZ, 0x7610, R228 ;  /* 0x00007610ffe47816 */ /* 0x000fc400000000e4 */
[----:B------:R-:W-:Y:S01]  /*5780*/  PRMT R236, RZ, 0x7610, R236 ;  /* 0x00007610ffec7816 */ /* 0x000fe200000000ec */
[----:B------:R-:W-:Y:S01]  /*5790*/  IMAD.WIDE R26, R139, 0x2, R26 ;  /* 0x000000028b1a7825 */ /* 0x000fe200078e021a */
[----:B------:R-:W-:-:S03]  /*57a0*/  PRMT R244, RZ, 0x7610, R244 ;  /* 0x00007610fff47816 */ /* 0x000fc600000000f4 */
[C---:B------:R-:W-:Y:S01]  /*57b0*/  IMAD.WIDE R18, R139.reuse, 0x2, R18 ;  /* 0x000000028b127825 */ /* 0x040fe200078e0212 */
[----:B------:R-:W-:Y:S01]  /*57c0*/  PRMT R222, RZ, 0x7610, R222 ;  /* 0x00007610ffde7816 */ /* 0x000fe200000000de */
[----:B------:R-:W3:Y:S02]  /*57d0*/  @!P2 LDG.E.U16 R224, desc[UR20][R42.64] ;  /* 0x000000142ae0a981 */ /* 0x000ee4000c1e1500 */
[C---:B------:R-:W-:Y:S01]  /*57e0*/  IMAD.WIDE R10, R139.reuse, 0x2, R10 ;  /* 0x000000028b0a7825 */ /* 0x040fe200078e020a */
[----:B------:R-:W-:Y:S01]  /*57f0*/  PRMT R230, RZ, 0x7610, R230 ;  /* 0x00007610ffe67816 */ /* 0x000fe200000000e6 */
[----:B------:R-:W3:Y:S02]  /*5800*/  @!P2 LDG.E.U16 R232, desc[UR20][R50.64] ;  /* 0x0000001432e8a981 */ /* 0x000ee4000c1e1500 */
[C---:B------:R-:W-:Y:S01]  /*5810*/  IMAD.WIDE R2, R139.reuse, 0x2, R2 ;  /* 0x000000028b027825 */ /* 0x040fe200078e0202 */
[----:B------:R-:W-:Y:S01]  /*5820*/  PRMT R238, RZ, 0x7610, R238 ;  /* 0x00007610ffee7816 */ /* 0x000fe200000000ee */
[----:B------:R-:W3:Y:S01]  /*5830*/  @!P2 LDG.E.U16 R240, desc[UR20][R58.64] ;  /* 0x000000143af0a981 */ /* 0x000ee2000c1e1500 */
[----:B------:R-:W-:Y:S01]  /*5840*/  PRMT R246, RZ, 0x7610, R246 ;  /* 0x00007610fff67816 */ /* 0x000fe200000000f6 */
[----:B------:R-:W-:-:S04]  /*5850*/  IMAD.WIDE R60, R139, 0x2, R60 ;  /* 0x000000028b3c7825 */ /* 0x000fc800078e023c */
[C---:B------:R-:W-:Y:S01]  /*5860*/  IMAD.WIDE R52, R139.reuse, 0x2, R52 ;  /* 0x000000028b347825 */ /* 0x040fe200078e0234 */
[----:B------:R-:W3:Y:S03]  /*5870*/  @!P2 LDG.E.U16 R242, desc[UR20][R60.64] ;  /* 0x000000143cf2a981 */ /* 0x000ee6000c1e1500 */
[C---:B------:R-:W-:Y:S01]  /*5880*/  IMAD.WIDE R44, R139.reuse, 0x2, R44 ;  /* 0x000000028b2c7825 */ /* 0x040fe200078e022c */
[----:B------:R-:W3:Y:S03]  /*5890*/  @!P2 LDG.E.U16 R234, desc[UR20][R52.64] ;  /* 0x0000001434eaa981 */ /* 0x000ee6000c1e1500 */
[C---:B------:R-:W-:Y:S01]  /*58a0*/  IMAD.WIDE R36, R139.reuse, 0x2, R36 ;  /* 0x000000028b247825 */ /* 0x040fe200078e0224 */
[----:B------:R-:W3:Y:S03]  /*58b0*/  @!P2 LDG.E.U16 R226, desc[UR20][R44.64] ;  /* 0x000000142ce2a981 */ /* 0x000ee6000c1e1500 */
[----:B------:R-:W-:-:S04]  /*58c0*/  IMAD.WIDE R28, R139, 0x2, R28 ;  /* 0x000000028b1c7825 */ /* 0x000fc800078e021c */
[----:B------:R-:W-:-:S04]  /*58d0*/  IMAD.WIDE R20, R139, 0x2, R20 ;  /* 0x000000028b147825 */ /* 0x000fc800078e0214 */
[----:B------:R-:W-:-:S04]  /*58e0*/  IMAD.WIDE R12, R139, 0x2, R12 ;  /* 0x000000028b0c7825 */ /* 0x000fc800078e020c */
[----:B------:R-:W-:-:S04]  /*58f0*/  IMAD.WIDE R4, R139, 0x2, R4 ;  /* 0x000000028b047825 */ /* 0x000fc800078e0204 */
        /* <DEDUP_REMOVED lines=20> */
[C---:B------:R-:W-:Y:S01]  /*5a40*/  IMAD.WIDE R8, R139.reuse, 0x2, R8 ;  /* 0x000000028b087825 */ /* 0x040fe200078e0208 */
[----:B----4-:R-:W-:Y:S04]  /*5a50*/  STS.U16 [R173+UR9+0x4400], R190 ;  /* 0x004400bead007988 */ /* 0x010fe80008000409 */
[----:B-----5:R0:W-:Y:S01]  /*5a60*/  STS.U16 [R173+UR9+0x4000], R184 ;  /* 0x004000b8ad007988 */ /* 0x0201e20008000409 */
[----:B------:R-:W-:-:S03]  /*5a70*/  IMAD.WIDE R64, R139, 0x2, R64 ;  /* 0x000000028b407825 */ /* 0x000fc600078e0240 */
[----:B--2---:R1:W-:Y:S01]  /*5a80*/  STS.U16 [R173+UR9+0x4800], R196 ;  /* 0x004800c4ad007988 */ /* 0x0043e20008000409 */
[----:B0-----:R-:W-:-:S03]  /*5a90*/  PRMT R184, RZ, 0x7610, R184 ;  /* 0x00007610ffb87816 */ /* 0x001fc600000000b8 */
[----:B---3--:R0:W-:Y:S04]  /*5aa0*/  STS.U16 [R173+UR9+0x4c00], R202 ;  /* 0x004c00caad007988 */ /* 0x0081e80008000409 */
[----:B------:R2:W-:Y:S01]  /*5ab0*/  STS.U16 [R173+UR9+0x5000], R206 ;  /* 0x005000cead007988 */ /* 0x0005e20008000409 */
[----:B------:R-:W-:Y:S02]  /*5ac0*/  PRMT R190, RZ, 0x7610, R190 ;  /* 0x00007610ffbe7816 */ /* 0x000fe400000000be */
[----:B-1----:R-:W-:Y:S01]  /*5ad0*/  PRMT R196, RZ, 0x7610, R196 ;  /* 0x00007610ffc47816 */ /* 0x002fe200000000c4 */
[----:B------:R-:W3:Y:S01]  /*5ae0*/  @!P2 LDG.E.U16 R184, desc[UR20][R2.64] ;  /* 0x0000001402b8a981 */ /* 0x000ee2000c1e1500 */
[----:B0-----:R-:W-:-:S03]  /*5af0*/  PRMT R202, RZ, 0x7610, R202 ;  /* 0x00007610ffca7816 */ /* 0x001fc600000000ca */
[----:B------:R-:W4:Y:S01]  /*5b00*/  @!P2 LDG.E.U16 R190, desc[UR20][R8.64] ;  /* 0x0000001408bea981 */ /* 0x000f22000c1e1500 */
[----:B--2---:R-:W-:-:S03]  /*5b10*/  PRMT R206, RZ, 0x7610, R206 ;  /* 0x00007610ffce7816 */ /* 0x004fc600000000ce */
[----:B------:R-:W2:Y:S04]  /*5b20*/  @!P2 LDG.E.U16 R202, desc[UR20][R20.64] ;  /* 0x0000001414caa981 */ /* 0x000ea8000c1e1500 */
[----:B------:R-:W5:Y:S04]  /*5b30*/  @!P2 LDG.E.U16 R196, desc[UR20][R14.64] ;  /* 0x000000140ec4a981 */ /* 0x000f68000c1e1500 */
[----:B------:R-:W2:Y:S04]  /*5b40*/  @!P2 LDG.E.U16 R206, desc[UR20][R24.64] ;  /* 0x0000001418cea981 */ /* 0x000ea8000c1e1500 */
[----:B------:R-:W2:Y:S04]  /*5b50*/  @!P2 LDG.E.U16 R246, desc[UR20][R64.64] ;  /* 0x0000001440f6a981 */ /* 0x000ea8000c1e1500 */
[----:B------:R0:W-:Y:S04]  /*5b60*/  STS.U16 [R173+UR9+0x5800], R214 ;  /* 0x005800d6ad007988 */ /* 0x0001e80008000409 */
[----:B------:R1:W-:Y:S01]  /*5b70*/  STS.U16 [R173+UR9+0x5400], R210 ;  /* 0x005400d2ad007988 */ /* 0x0003e20008000409 */
[----:B0-----:R-:W-:-:S03]  /*5b80*/  PRMT R214, RZ, 0x7610, R214 ;  /* 0x00007610ffd67816 */ /* 0x001fc600000000d6 */
[----:B------:R0:W-:Y:S01]  /*5b90*/  STS.U16 [R173+UR9+0x5c00], R218 ;  /* 0x005c00daad007988 */ /* 0x0001e20008000409 */
[----:B-1----:R-:W-:-:S03]  /*5ba0*/  PRMT R210, RZ, 0x7610, R210 ;  /* 0x00007610ffd27816 */ /* 0x002fc600000000d2 */
[----:B------:R1:W-:Y:S04]  /*5bb0*/  STS.U16 [R143+UR9+0x4100], R186 ;  /* 0x004100ba8f007988 */ /* 0x0003e80008000409 */
[----:B------:R1:W-:Y:S04]  /*5bc0*/  STS.U16 [R143+UR9+0x4500], R192 ;  /* 0x004500c08f007988 */ /* 0x0003e80008000409 */
[----:B------:R-:W-:Y:S01]  /*5bd0*/  STS.U16 [R143+UR9+0x4900], R198 ;  /* 0x004900c68f007988 */ /* 0x000fe20008000409 */
[----:B0-----:R-:W-:-:S03]  /*5be0*/  PRMT R218, RZ, 0x7610, R218 ;  /* 0x00007610ffda7816 */ /* 0x001fc600000000da */
[----:B------:R-:W-:Y:S01]  /*5bf0*/  STS.U16 [R143+UR9+0x4d00], R204 ;  /* 0x004d00cc8f007988 */ /* 0x000fe20008000409 */
[----:B-1----:R-:W-:-:S03]  /*5c00*/  PRMT R186, RZ, 0x7610, R186 ;  /* 0x00007610ffba7816 */ /* 0x002fc600000000ba */
[----:B------:R0:W-:Y:S01]  /*5c10*/  STS.U16 [R143+UR9+0x5100], R208 ;  /* 0x005100d08f007988 */ /* 0x0001e20008000409 */
[----:B------:R-:W-:-:S03]  /*5c20*/  PRMT R192, RZ, 0x7610, R192 ;  /* 0x00007610ffc07816 */ /* 0x000fc600000000c0 */
[----:B------:R-:W-:Y:S04]  /*5c30*/  STS.U16 [R143+UR9+0x5500], R212 ;  /* 0x005500d48f007988 */ /* 0x000fe80008000409 */
[----:B------:R1:W-:Y:S01]  /*5c40*/  STS.U16 [R143+UR9+0x5900], R216 ;  /* 0x005900d88f007988 */ /* 0x0003e20008000409 */
[----:B0-----:R-:W-:-:S03]  /*5c50*/  PRMT R208, RZ, 0x7610, R208 ;  /* 0x00007610ffd07816 */ /* 0x001fc600000000d0 */
[----:B------:R0:W-:Y:S01]  /*5c60*/  STS.U16 [R143+UR9+0x5d00], R220 ;  /* 0x005d00dc8f007988 */ /* 0x0001e20008000409 */
[----:B------:R-:W-:-:S03]  /*5c70*/  PRMT R204, RZ, 0x7610, R204 ;  /* 0x00007610ffcc7816 */ /* 0x000fc600000000cc */
[----:B------:R0:W-:Y:S01]  /*5c80*/  STS.U16 [R142+UR9+0x4a00], R200 ;  /* 0x004a00c88e007988 */ /* 0x0001e20008000409 */
[----:B-1----:R-:W-:-:S03]  /*5c90*/  PRMT R216, RZ, 0x7610, R216 ;  /* 0x00007610ffd87816 */ /* 0x002fc600000000d8 */
[----:B------:R1:W-:Y:S01]  /*5ca0*/  STS.U16 [R142+UR9+0x4600], R194 ;  /* 0x004600c28e007988 */ /* 0x0003e20008000409 */
[----:B------:R-:W-:Y:S02]  /*5cb0*/  PRMT R212, RZ, 0x7610, R212 ;  /* 0x00007610ffd47816 */ /* 0x000fe400000000d4 */
[----:B0-----:R-:W-:Y:S01]  /*5cc0*/  PRMT R220, RZ, 0x7610, R220 ;  /* 0x00007610ffdc7816 */ /* 0x001fe200000000dc */
[----:B------:R0:W-:Y:S01]  /*5cd0*/  STS.U16 [R142+UR9+0x4200], R188 ;  /* 0x004200bc8e007988 */ /* 0x0001e20008000409 */
[----:B------:R-:W-:Y:S02]  /*5ce0*/  PRMT R200, RZ, 0x7610, R200 ;  /* 0x00007610ffc87816 */ /* 0x000fe400000000c8 */
[----:B------:R-:W-:Y:S01]  /*5cf0*/  PRMT R198, RZ, 0x7610, R198 ;  /* 0x00007610ffc67816 */ /* 0x000fe200000000c6 */
[----:B------:R-:W2:Y:S01]  /*5d00*/  @!P2 LDG.E.U16 R192, desc[UR20][R10.64] ;  /* 0x000000140ac0a981 */ /* 0x000ea2000c1e1500 */
[----:B-1----:R-:W-:-:S03]  /*5d10*/  PRMT R194, RZ, 0x7610, R194 ;  /* 0x00007610ffc27816 */ /* 0x002fc600000000c2 */
[----:B------:R-:W4:Y:S01]  /*5d20*/  @!P2 LDG.E.U16 R200, desc[UR20][R18.64] ;  /* 0x0000001412c8a981 */ /* 0x000f22000c1e1500 */
[----:B0-----:R-:W-:-:S03]  /*5d30*/  PRMT R188, RZ, 0x7610, R188 ;  /* 0x00007610ffbc7816 */ /* 0x001fc600000000bc */
[----:B------:R-:W5:Y:S04]  /*5d40*/  @!P2 LDG.E.U16 R208, desc[UR20][R26.64] ;  /* 0x000000141ad0a981 */ /* 0x000f68000c1e1500 */
        /* <DEDUP_REMOVED lines=11> */
[----:B------:R0:W-:Y:S04]  /*5e00*/  STS.U16 [R142+UR9+0x4e00], R137 ;  /* 0x004e00898e007988 */ /* 0x0001e80008000409 */
        /* <DEDUP_REMOVED lines=14> */
[----:B------:R0:W-:Y:S01]  /*5ef0*/  STS.U16 [R173+UR9+0x7c00], R240 ;  /* 0x007c00f0ad007988 */ /* 0x0001e20008000409 */
[----:B------:R-:W-:-:S04]  /*5f00*/  ULEA UR11, UR5, UR9, 0x3 ;  /* 0x00000009050b7291 */ /* 0x000fc8000f8e18ff */
[----:B------:R-:W-:Y:S01]  /*5f10*/  UIADD3 UR11, UPT, UPT, UR11, 0x8000, URZ ;  /* 0x000080000b0b7890 */ /* 0x000fe2000fffe0ff */
[----:B---3--:R0:W-:Y:S04]  /*5f20*/  STS.U16 [R173+UR9+0x6000], R184 ;  /* 0x006000b8ad007988 */ /* 0x0081e80008000409 */
[----:B--2---:R0:W-:Y:S04]  /*5f30*/  STS.U16 [R173+UR9+0x6400], R192 ;  /* 0x006400c0ad007988 */ /* 0x0041e80008000409 */
[----:B----4-:R0:W-:Y:S04]  /*5f40*/  STS.U16 [R173+UR9+0x6800], R200 ;  /* 0x006800c8ad007988 */ /* 0x0101e80008000409 */
[----:B-----5:R0:W-:Y:S04]  /*5f50*/  STS.U16 [R173+UR9+0x6c00], R208 ;  /* 0x006c00d0ad007988 */ /* 0x0201e80008000409 */
        /* <DEDUP_REMOVED lines=25> */
[----:B------:R1:W-:Y:S06]  /*60f0*/  MEMBAR.ALL.CTA ;  /* 0x0000000000007992 */ /* 0x0003ec0000008000 */
[----:B-1----:R-:W1:Y:S02]  /*6100*/  FENCE.VIEW.ASYNC.S ;  /* 0x00000000000073c6 */ /* 0x002e640000000000 */
[----:B-1----:R-:W-:Y:S06]  /*6110*/  BAR.SYNC.DEFER_BLOCKING 0x0 ;  /* 0x0000000000007b1d */ /* 0x002fec0000010000 */
[----:B------:R-:W-:Y:S05]  /*6120*/  @P0 BRA `(.L_x_9) ;  /* 0x00000000004c0947 */ /* 0x000fea0003800000 */
[----:B------:R-:W-:Y:S01]  /*6130*/  UMOV UR13, 0x40004040 ;  /* 0x40004040000d7882 */ /* 0x000fe20000000000 */
        /* <DEDUP_REMOVED lines=9> */
[----:B------:R1:W-:Y:S01]  /*61d0*/  UTCHMMA gdesc[UR12], gdesc[UR14], tmem[UR8], tmem[UR16], idesc[UR17], UPT ;  /* 0x00ff100e0c0075ea */ /* 0x0003e2000b800008 */
        /* <DEDUP_REMOVED lines=8> */
.L_x_9:
[----:B------:R-:W-:Y:S01]  /*6260*/  UIADD3 UR5, UPT, UPT, UR5, 0x1, URZ ;  /* 0x0000000105057890 */ /* 0x000fe2000fffe0ff */
[----:B------:R-:W-:Y:S01]  /*6270*/  VIADD R138, R138, 0xffffffff ;  /* 0xffffffff8a8a7836 */ /* 0x000fe20000000000 */
[----:B------:R-:W-:Y:S02]  /*6280*/  UIADD3 UR32, UPT, UPT, UR32, -0x40, URZ ;  /* 0xffffffc020207890 */ /* 0x000fe4000fffe0ff */
[----:B------:R-:W-:Y:S02]  /*6290*/  UISETP.GT.AND UP1, UPT, UR5, 0x1, UPT ;  /* 0x000000010500788c */ /* 0x000fe4000bf24270 */
[----:B------:R-:W-:Y:S02]  /*62a0*/  ISETP.NE.U32.AND P2, PT, R138, RZ, PT ;  /* 0x000000ff8a00720c */ /* 0x000fe40003f45070 */
[----:B-1----:R-:W-:Y:S02]  /*62b0*/  USEL UR6, URZ, 0x1, !UP1 ;  /* 0x00000001ff067887 */ /* 0x002fe4000c800000 */
[----:B------:R-:W-:-:S02]  /*62c0*/  USEL UR5, UR5, URZ, !UP1 ;  /* 0x000000ff05057287 */ /* 0x000fc4000c800000 */
[----:B------:R-:W-:-:S03]  /*62d0*/  ULOP3.LUT UR7, UR4, UR6, URZ, 0x3c, !UPT ;  /* 0x0000000604077292 */ /* 0x000fc6000f8e3cff */
[----:B------:R-:W-:-:S04]  /*62e0*/  UMOV UR6, UR4 ;  /* 0x0000000400067c82 */ /* 0x000fc80008000000 */
[----:B------:R-:W-:Y:S01]  /*62f0*/  UMOV UR4, UR7 ;  /* 0x0000000700047c82 */ /* 0x000fe20008000000 */
[----:B------:R-:W-:Y:S05]  /*6300*/  @P2 BRA `(.L_x_10) ;  /* 0xffffffe800d82947 */ /* 0x000fea000383ffff */
.L_x_7:
[----:B------:R-:W-:-:S13]  /*6310*/  ISETP.GE.AND P0, PT, R174, 0x40, PT ;  /* 0x00000040ae00780c */ /* 0x000fda0003f06270 */
[----:B------:R-:W-:Y:S05]  /*6320*/  @!P0 BRA `(.L_x_11) ;  /* 0x0000000000108947 */ /* 0x000fea0003800000 */
[----:B------:R-:W-:-:S06]  /*6330*/  USHF.L.U32 UR6, UR6, 0x1f, URZ ;  /* 0x0000001f06067899 */ /* 0x000fcc00080006ff */
[----:B------:R-:W-:-:S04]  /*6340*/  IMAD.U32 R2, RZ, RZ, UR6 ;  /* 0x00000006ff027e24 */ /* 0x000fc8000f8e00ff */
[----:B------:R-:W1:Y:S02]  /*6350*/  SYNCS.PHASECHK.TRANS64.TRYWAIT P0, [UR11], R2 ;  /* 0x00000002ff0075a7 */ /* 0x000e64000800110b */
[----:B-1----:R-:W-:Y:S05]  /*6360*/  @!P0 BRA `(.L_x_12) ;  /* 0x0000001000488947 */ /* 0x002fea0003800000 */
.L_x_11:
[----:B------:R-:W-:Y:S01]  /*6370*/  BAR.SYNC.DEFER_BLOCKING 0x0 ;  /* 0x0000000000007b1d */ /* 0x000fe20000010000 */
[C---:B------:R-:W-:Y:S01]  /*6380*/  IMAD.SHL.U32 R2, R98.reuse, 0x10, RZ ;  /* 0x0000001062027824 */ /* 0x040fe200078e00ff */
[----:B------:R-:W-:Y:S01]  /*6390*/  LEA R99, R99, UR9, 0x5 ;  /* 0x0000000963637c11 */ /* 0x000fe2000f8e28ff */
[C---:B------:R-:W-:Y:S02]  /*63a0*/  IMAD.SHL.U32 R3, R98.reuse, 0x100, RZ ;  /* 0x0000010062037824 */ /* 0x040fe400078e00ff */
[----:B------:R-:W-:Y:S01]  /*63b0*/  IMAD.SHL.U32 R98, R98, 0x8, RZ ;  /* 0x0000000862627824 */ /* 0x000fe200078e00ff */
[----:B------:R-:W-:Y:S01]  /*63c0*/  LOP3.LUT R2, R2, 0xf0, RZ, 0xc0, !PT ;  /* 0x000000f002027812 */ /* 0x000fe200078ec0ff */
[----:B------:R-:W-:Y:S01]  /*63d0*/  IMAD R99, R94, 0x10, R99 ;  /* 0x000000105e637824 */ /* 0x000fe200078e0263 */
[----:B------:R-:W-:Y:S01]  /*63e0*/  LOP3.LUT R3, R3, 0x1000, RZ, 0xc0, !PT ;  /* 0x0000100003037812 */ /* 0x000fe200078ec0ff */
[----:B------:R-:W1:Y:S01]  /*63f0*/  LDCU.128 UR12, c[0x0][0x390] ;  /* 0x00007200ff0c77ac */ /* 0x000e620008000c00 */
[----:B------:R-:W-:Y:S01]  /*6400*/  LOP3.LUT R98, R98, 0x300, RZ, 0xc0, !PT ;  /* 0x0000030062627812 */ /* 0x000fe200078ec0ff */
[----:B------:R-:W2:Y:S01]  /*6410*/  LDC R43, c[0x0][0x3b8] ;  /* 0x0000ee00ff2b7b82 */ /* 0x000ea20000000800 */
[----:B------:R-:W-:Y:S01]  /*6420*/  IADD3 R3, PT, PT, R2, UR9, R3 ;  /* 0x0000000902037c10 */ /* 0x000fe2000fffe003 */
[----:B0-----:R-:W0:Y:S04]  /*6430*/  LDCU UR4, c[0x0][0x3b4] ;  /* 0x00007680ff0477ac */ /* 0x001e280008000800 */
[----:B------:R-:W-:Y:S01]  /*6440*/  IMAD.IADD R98, R98, 0x1, R3 ;  /* 0x0000000162627824 */ /* 0x000fe200078e0203 */
[----:B------:R-:W3:Y:S02]  /*6450*/  @!P1 SYNCS.CCTL.IV [UR9+0x8000] ;  /* 0x00800000ff0099b1 */ /* 0x000ee40008000009 */
[----:B---3--:R-:W-:Y:S01]  /*6460*/  BAR.SYNC.DEFER_BLOCKING 0x0 ;  /* 0x0000000000007b1d */ /* 0x008fe20000010000 */
[C---:B-1----:R-:W-:Y:S01]  /*6470*/  ISETP.GE.AND P0, PT, R0.reuse, UR14, PT ;  /* 0x0000000e00007c0c */ /* 0x042fe2000bf06270 */
[----:B0-----:R-:W-:-:S03]  /*6480*/  IMAD R0, R0, UR4, RZ ;  /* 0x0000000400007c24 */ /* 0x001fc6000f8e02ff */
[----:B------:R-:W-:Y:S01]  /*6490*/  ISETP.LT.AND P4, PT, R96, UR15, !P0 ;  /* 0x0000000f60007c0c */ /* 0x000fe2000c781270 */
[----:B------:R-:W-:Y:S01]  /*64a0*/  LDTM.16dp32bit_t0_t15.x32 R4, tmem[UR10] ;  /* 0x0000000a000479ee */ /* 0x000fe20008a80000 */
[----:B------:R-:W0:Y:S01]  /*64b0*/  LDTM.16dp32bit_t16_t31.x32 R4, tmem[UR10+0x20] ;  /* 0x0000200a000479ee */ /* 0x000e220008aa0000 */
[----:B------:R-:W-:Y:S02]  /*64c0*/  ISETP.LT.AND P3, PT, R95, UR15, !P0 ;  /* 0x0000000f5f007c0c */ /* 0x000fe4000c761270 */
[----:B------:R-:W-:Y:S02]  /*64d0*/  LEA R41, P6, R0, UR12, 0x1 ;  /* 0x0000000c00297c11 */ /* 0x000fe4000f8c08ff */
[----:B------:R-:W-:Y:S02]  /*64e0*/  ISETP.LT.AND P5, PT, R172, UR15, !P0 ;  /* 0x0000000fac007c0c */ /* 0x000fe4000c7a1270 */
[----:B------:R-:W-:Y:S01]  /*64f0*/  ISETP.LT.AND P2, PT, R171, UR15, !P0 ;  /* 0x0000000fab007c0c */ /* 0x000fe2000c741270 */
[----:B------:R-:W1:Y:S01]  /*6500*/  @!P1 SYNCS.CCTL.IV [UR9+0x8008] ;  /* 0x00800800ff0099b1 */ /* 0x000e620008000009 */
[----:B------:R-:W-:Y:S01]  /*6510*/  NOP ;  /* 0x0000000000007918 */ /* 0x000fe20000000000 */
[C---:B------:R-:W-:Y:S01]  /*6520*/  ISETP.LT.AND P1, PT, R97.reuse, UR15, !P0 ;  /* 0x0000000f61007c0c */ /* 0x040fe2000c721270 */
[----:B--2---:R-:W-:Y:S01]  /*6530*/  IMAD R97, R97, R43, RZ ;  /* 0x0000002b61617224 */ /* 0x004fe200078e02ff */
[----:B0-----:R-:W-:-:S02]  /*6540*/  F2FP.BF16.F32.PACK_AB R4, R6, R4 ;  /* 0x000000040604723e */ /* 0x001fc400000010ff */
[----:B------:R-:W-:Y:S02]  /*6550*/  F2FP.BF16.F32.PACK_AB R36, R7, R5 ;  /* 0x000000050724723e */ /* 0x000fe400000010ff */
[----:B------:R-:W-:Y:S02]  /*6560*/  F2FP.BF16.F32.PACK_AB R5, R10, R8 ;  /* 0x000000080a05723e */ /* 0x000fe400000010ff */
[----:B------:R-:W-:Y:S02]  /*6570*/  F2FP.BF16.F32.PACK_AB R37, R11, R9 ;  /* 0x000000090b25723e */ /* 0x000fe400000010ff */
[----:B------:R-:W-:Y:S02]  /*6580*/  F2FP.BF16.F32.PACK_AB R6, R14, R12 ;  /* 0x0000000c0e06723e */ /* 0x000fe400000010ff */
[----:B------:R-:W-:Y:S02]  /*6590*/  F2FP.BF16.F32.PACK_AB R38, R15, R13 ;  /* 0x0000000d0f26723e */ /* 0x000fe400000010ff */
[----:B------:R-:W-:-:S02]  /*65a0*/  F2FP.BF16.F32.PACK_AB R7, R18, R16 ;  /* 0x000000101207723e */ /* 0x000fc400000010ff */
[----:B------:R-:W-:Y:S02]  /*65b0*/  F2FP.BF16.F32.PACK_AB R39, R19, R17 ;  /* 0x000000111327723e */ /* 0x000fe400000010ff */
[----:B------:R-:W-:Y:S01]  /*65c0*/  F2FP.BF16.F32.PACK_AB R20, R22, R20 ;  /* 0x000000141614723e */ /* 0x000fe200000010ff */
[----:B-1----:R-:W-:Y:S01]  /*65d0*/  STS.128 [R98], R4 ;  /* 0x0000000462007388 */ /* 0x002fe20000000c00 */
[----:B------:R-:W-:-:S03]  /*65e0*/  F2FP.BF16.F32.PACK_AB R22, R30, R28 ;  /* 0x0000001c1e16723e */ /* 0x000fc600000010ff */
[----:B------:R0:W-:Y:S01]  /*65f0*/  STS.128 [R98+0x800], R36 ;  /* 0x0008002462007388 */ /* 0x0001e20000000c00 */
[----:B------:R-:W-:Y:S01]  /*6600*/  BAR.SYNC.DEFER_BLOCKING 0x0 ;  /* 0x0000000000007b1d */ /* 0x000fe20000010000 */
[----:B0-----:R-:W-:Y:S02]  /*6610*/  F2FP.BF16.F32.PACK_AB R36, R23, R21 ;  /* 0x000000151724723e */ /* 0x001fe400000010ff */
[----:B------:R-:W-:Y:S02]  /*6620*/  F2FP.BF16.F32.PACK_AB R21, R26, R24 ;  /* 0x000000181a15723e */ /* 0x000fe400000010ff */
[----:B------:R-:W-:Y:S02]  /*6630*/  F2FP.BF16.F32.PACK_AB R37, R27, R25 ;  /* 0x000000191b25723e */ /* 0x000fe400000010ff */
[----:B------:R-:W-:Y:S02]  /*6640*/  F2FP.BF16.F32.PACK_AB R38, R31, R29 ;  /* 0x0000001d1f26723e */ /* 0x000fe400000010ff */
[----:B------:R-:W-:-:S02]  /*6650*/  F2FP.BF16.F32.PACK_AB R23, R34, R32 ;  /* 0x000000202217723e */ /* 0x000fc400000010ff */
[----:B------:R-:W-:Y:S01]  /*6660*/  F2FP.BF16.F32.PACK_AB R39, R35, R33 ;  /* 0x000000212327723e */ /* 0x000fe200000010ff */
[----:B------:R-:W0:Y:S01]  /*6670*/  LDS.128 R8, [R99] ;  /* 0x0000000063087984 */ /* 0x000e220000000c00 */
[----:B------:R-:W-:Y:S01]  /*6680*/  LEA.HI.X.SX32 R25, R0, UR13, 0x1, P6 ;  /* 0x0000000d00197c11 */ /* 0x000fe2000b0f0eff */
[----:B------:R-:W-:Y:S01]  /*6690*/  IMAD R0, R43, 0x2, R97 ;  /* 0x000000022b007824 */ /* 0x000fe200078e0261 */
[----:B------:R-:W-:Y:S01]  /*66a0*/  LEA R2, P6, R97, R41, 0x1 ;  /* 0x0000002961027211 */ /* 0x000fe200078c08ff */
[----:B------:R-:W-:Y:S02]  /*66b0*/  LDS.128 R4, [R99+0x1000] ;  /* 0x0010000063047984 */ /* 0x000fe40000000c00 */
[----:B------:R-:W-:Y:S01]  /*66c0*/  IMAD R12, R43, 0x2, R0 ;  /* 0x000000022b0c7824 */ /* 0x000fe200078e0200 */
[----:B------:R-:W-:Y:S01]  /*66d0*/  LEA.HI.X.SX32 R3, R97, R25, 0x1, P6 ;  /* 0x0000001961037211 */ /* 0x000fe200030f0eff */
[----:B------:R-:W-:Y:S01]  /*66e0*/  BAR.SYNC.DEFER_BLOCKING 0x0 ;  /* 0x0000000000007b1d */ /* 0x000fe20000010000 */
[----:B------:R-:W-:-:S04]  /*66f0*/  LEA R16, P6, R0, R41, 0x1 ;  /* 0x0000002900107211 */ /* 0x000fc800078c08ff */
[----:B------:R-:W-:Y:S01]  /*6700*/  LEA.HI.X.SX32 R17, R0, R25, 0x1, P6 ;  /* 0x0000001900117211 */ /* 0x000fe200030f0eff */
[----:B------:R-:W-:Y:S01]  /*6710*/  IMAD R0, R43, 0x2, R12 ;  /* 0x000000022b007824 */ /* 0x000fe200078e020c */
[----:B------:R-:W-:-:S04]  /*6720*/  LEA R18, P6, R12, R41, 0x1 ;  /* 0x000000290c127211 */ /* 0x000fc800078c08ff */
[----:B------:R-:W-:Y:S01]  /*6730*/  LEA.HI.X.SX32 R19, R12, R25, 0x1, P6 ;  /* 0x000000190c137211 */ /* 0x000fe200030f0eff */
[----:B------:R1:W-:Y:S04]  /*6740*/  STS.128 [R98], R20 ;  /* 0x0000001462007388 */ /* 0x0003e80000000c00 */
[----:B------:R-:W-:Y:S01]  /*6750*/  STS.128 [R98+0x800], R36 ;  /* 0x0008002462007388 */ /* 0x000fe20000000c00 */
[----:B------:R-:W-:Y:S01]  /*6760*/  BAR.SYNC.DEFER_BLOCKING 0x0 ;  /* 0x0000000000007b1d */ /* 0x000fe20000010000 */
[----:B-1----:R-:W-:Y:S01]  /*6770*/  IMAD R22, R43, 0x2, R0 ;  /* 0x000000022b167824 */ /* 0x002fe200078e0200 */
[----:B------:R-:W-:-:S04]  /*6780*/  LEA R20, P6, R0, R41, 0x1 ;  /* 0x0000002900147211 */ /* 0x000fc800078c08ff */
[----:B------:R-:W-:Y:S01]  /*6790*/  LEA.HI.X.SX32 R21, R0, R25, 0x1, P6 ;  /* 0x0000001900157211 */ /* 0x000fe200030f0eff */
[----:B------:R-:W-:Y:S01]  /*67a0*/  IMAD R0, R43, 0x2, R22 ;  /* 0x000000022b007824 */ /* 0x000fe200078e0216 */
[----:B0-----:R0:W-:Y:S01]  /*67b0*/  @P1 STG.E.U16 desc[UR20][R2.64], R8 ;  /* 0x0000000802001986 */ /* 0x0011e2000c101514 */
[----:B------:R-:W-:-:S03]  /*67c0*/  ISETP.LT.AND P1, PT, R170, UR15, !P0 ;  /* 0x0000000faa007c0c */ /* 0x000fc6000c721270 */
[----:B------:R-:W1:Y:S04]  /*67d0*/  LDS.128 R12, [R99] ;  /* 0x00000000630c7984 */ /* 0x000e680000000c00 */
[----:B------:R-:W2:Y:S01]  /*67e0*/  LDS.128 R96, [R99+0x1000] ;  /* 0x0010000063607984 */ /* 0x000ea20000000c00 */
[----:B0-----:R-:W-:Y:S02]  /*67f0*/  PRMT R3, R8, 0x7632, R3 ;  /* 0x0000763208037816 */ /* 0x001fe40000000003 */
[----:B------:R-:W-:-:S03]  /*6800*/  LEA R2, P6, R22, R41, 0x1 ;  /* 0x0000002916027211 */ /* 0x000fc600078c08ff */
[----:B------:R0:W-:Y:S01]  /*6810*/  @P4 STG.E.U16 desc[UR20][R16.64], R3 ;  /* 0x0000000310004986 */ /* 0x0001e2000c101514 */
[----:B------:R-:W-:-:S03]  /*6820*/  ISETP.LT.AND P4, PT, R169, UR15, !P0 ;  /* 0x0000000fa9007c0c */ /* 0x000fc6000c781270 */
[----:B------:R-:W-:Y:S01]  /*6830*/  @P3 STG.E.U16 desc[UR20][R18.64], R9 ;  /* 0x0000000912003986 */ /* 0x000fe2000c101514 */
[----:B------:R-:W-:Y:S02]  /*6840*/  ISETP.LT.AND P3, PT, R168, UR15, !P0 ;  /* 0x0000000fa8007c0c */ /* 0x000fe4000c761270 */
[----:B0-----:R-:W-:Y:S02]  /*6850*/  PRMT R17, R9, 0x7632, R17 ;  /* 0x0000763209117816 */ /* 0x001fe40000000011 */
[----:B------:R-:W-:Y:S01]  /*6860*/  LEA.HI.X.SX32 R3, R22, R25, 0x1, P6 ;  /* 0x0000001916037211 */ /* 0x000fe200030f0eff */
[----:B------:R-:W-:Y:S01]  /*6870*/  IMAD R22, R43, 0x2, R0 ;  /* 0x000000022b167824 */ /* 0x000fe200078e0200 */
[----:B------:R-:W-:Y:S01]  /*6880*/  LEA R16, P6, R0, R41, 0x1 ;  /* 0x0000002900107211 */ /* 0x000fe200078c08ff */
[----:B------:R0:W-:Y:S01]  /*6890*/  @P5 STG.E.U16 desc[UR20][R20.64], R17 ;  /* 0x0000001114005986 */ /* 0x0001e2000c101514 */
[----:B------:R-:W-:-:S03]  /*68a0*/  ISETP.LT.AND P5, PT, R167, UR15, !P0 ;  /* 0x0000000fa7007c0c */ /* 0x000fc6000c7a1270 */
[----:B------:R3:W-:Y:S01]  /*68b0*/  @P2 STG.E.U16 desc[UR20][R2.64], R10 ;  /* 0x0000000a02002986 */ /* 0x0007e2000c101514 */
[----:B------:R-:W-:Y:S02]  /*68c0*/  ISETP.LT.AND P2, PT, R166, UR15, !P0 ;  /* 0x0000000fa6007c0c */ /* 0x000fe4000c741270 */
[----:B0-----:R-:W-:Y:S01]  /*68d0*/  LEA.HI.X.SX32 R17, R0, R25, 0x1, P6 ;  /* 0x0000001900117211 */ /* 0x001fe200030f0eff */
[C---:B------:R-:W-:Y:S01]  /*68e0*/  IMAD R0, R43.reuse, 0x2, R22 ;  /* 0x000000022b007824 */ /* 0x040fe200078e0216 */
[----:B------:R-:W-:Y:S02]  /*68f0*/  LEA R8, P6, R22, R41, 0x1 ;  /* 0x0000002916087211 */ /* 0x000fe400078c08ff */
[----:B---3--:R-:W-:Y:S01]  /*6900*/  PRMT R3, R10, 0x7632, R3 ;  /* 0x000076320a037816 */ /* 0x008fe20000000003 */
[----:B------:R-:W-:Y:S01]  /*6910*/  IMAD R20, R43, 0x2, R0 ;  /* 0x000000022b147824 */ /* 0x000fe200078e0200 */
[----:B------:R-:W-:Y:S02]  /*6920*/  LEA.HI.X.SX32 R9, R22, R25, 0x1, P6 ;  /* 0x0000001916097211 */ /* 0x000fe400030f0eff */
[----:B------:R-:W-:Y:S01]  /*6930*/  LEA R18, P6, R0, R41, 0x1 ;  /* 0x0000002900127211 */ /* 0x000fe200078c08ff */
[----:B------:R0:W-:Y:S01]  /*6940*/  @P1 STG.E.U16 desc[UR20][R16.64], R3 ;  /* 0x0000000310001986 */ /* 0x0001e2000c101514 */
[----:B------:R-:W-:-:S02]  /*6950*/  ISETP.LT.AND P1, PT, R165, UR15, !P0 ;  /* 0x0000000fa5007c0c */ /* 0x000fc4000c721270 */
[----:B------:R-:W-:Y:S01]  /*6960*/  LEA.HI.X.SX32 R19, R0, R25, 0x1, P6 ;  /* 0x0000001900137211 */ /* 0x000fe200030f0eff */
[C---:B------:R-:W-:Y:S01]  /*6970*/  IMAD R0, R43.reuse, 0x2, R20 ;  /* 0x000000022b007824 */ /* 0x040fe200078e0214 */
[----:B------:R-:W-:Y:S01]  /*6980*/  LEA R2, P6, R20, R41, 0x1 ;  /* 0x0000002914027211 */ /* 0x000fe200078c08ff */
[----:B------:R-:W-:Y:S01]  /*6990*/  @P4 STG.E.U16 desc[UR20][R8.64], R11 ;  /* 0x0000000b08004986 */ /* 0x000fe2000c101514 */
[----:B------:R-:W-:Y:S01]  /*69a0*/  ISETP.LT.AND P4, PT, R164, UR15, !P0 ;  /* 0x0000000fa4007c0c */ /* 0x000fe2000c781270 */
[----:B------:R-:W-:Y:S01]  /*69b0*/  IMAD R10, R43, 0x2, R0 ;  /* 0x000000022b0a7824 */ /* 0x000fe200078e0200 */
[----:B0-----:R-:W-:Y:S02]  /*69c0*/  PRMT R17, R11, 0x7632, R17 ;  /* 0x000076320b117816 */ /* 0x001fe40000000011 */
[----:B------:R-:W-:Y:S02]  /*69d0*/  LEA.HI.X.SX32 R3, R20, R25, 0x1, P6 ;  /* 0x0000001914037211 */ /* 0x000fe400030f0eff */
[----:B------:R-:W-:Y:S01]  /*69e0*/  LEA R16, P6, R0, R41, 0x1 ;  /* 0x0000002900107211 */ /* 0x000fe200078c08ff */
[----:B------:R0:W-:Y:S01]  /*69f0*/  @P3 STG.E.U16 desc[UR20][R18.64], R17 ;  /* 0x0000001112003986 */ /* 0x0001e2000c101514 */
[----:B------:R-:W-:-:S03]  /*6a00*/  ISETP.LT.AND P3, PT, R163, UR15, !P0 ;  /* 0x0000000fa3007c0c */ /* 0x000fc6000c761270 */
[----:B-1----:R1:W-:Y:S01]  /*6a10*/  @P5 STG.E.U16 desc[UR20][R2.64], R12 ;  /* 0x0000000c02005986 */ /* 0x0023e2000c101514 */
[----:B------:R-:W-:Y:S02]  /*6a20*/  ISETP.LT.AND P5, PT, R162, UR15, !P0 ;  /* 0x0000000fa2007c0c */ /* 0x000fe4000c7a1270 */
[----:B0-----:R-:W-:Y:S01]  /*6a30*/  LEA.HI.X.SX32 R17, R0, R25, 0x1, P6 ;  /* 0x0000001900117211 */ /* 0x001fe200030f0eff */
[C---:B------:R-:W-:Y:S01]  /*6a40*/  IMAD R0, R43.reuse, 0x2, R10 ;  /* 0x000000022b007824 */ /* 0x040fe200078e020a */
[----:B------:R-:W-:Y:S02]  /*6a50*/  LEA R8, P6, R10, R41, 0x1 ;  /* 0x000000290a087211 */ /* 0x000fe400078c08ff */
[----:B-1----:R-:W-:Y:S01]  /*6a60*/  PRMT R3, R12, 0x7632, R3 ;  /* 0x000076320c037816 */ /* 0x002fe20000000003 */
[----:B------:R-:W-:Y:S01]  /*6a70*/  IMAD R18, R43, 0x2, R0 ;  /* 0x000000022b127824 */ /* 0x000fe200078e0200 */
[----:B------:R-:W-:Y:S02]  /*6a80*/  LEA.HI.X.SX32 R9, R10, R25, 0x1, P6 ;  /* 0x000000190a097211 */ /* 0x000fe400030f0eff */
[----:B------:R-:W-:Y:S01]  /*6a90*/  LEA R10, P6, R0, R41, 0x1 ;  /* 0x00000029000a7211 */ /* 0x000fe200078c08ff */
[----:B------:R0:W-:Y:S01]  /*6aa0*/  @P2 STG.E.U16 desc[UR20][R16.64], R3 ;  /* 0x0000000310002986 */ /* 0x0001e2000c101514 */
[----:B------:R-:W-:-:S02]  /*6ab0*/  PRMT R12, R13, 0x7632, R12 ;  /* 0x000076320d0c7816 */ /* 0x000fc4000000000c */
[----:B------:R-:W-:Y:S01]  /*6ac0*/  LEA.HI.X.SX32 R11, R0, R25, 0x1, P6 ;  /* 0x00000019000b7211 */ /* 0x000fe200030f0eff */
[----:B------:R-:W-:Y:S01]  /*6ad0*/  IMAD R0, R43, 0x2, R18 ;  /* 0x000000022b007824 */ /* 0x000fe200078e0212 */
[----:B------:R-:W-:Y:S01]  /*6ae0*/  LEA R2, P6, R18, R41, 0x1 ;  /* 0x0000002912027211 */ /* 0x000fe200078c08ff */
[----:B------:R1:W-:Y:S01]  /*6af0*/  @P1 STG.E.U16 desc[UR20][R8.64], R13 ;  /* 0x0000000d08001986 */ /* 0x0003e2000c101514 */
[----:B------:R-:W-:Y:S02]  /*6b00*/  ISETP.LT.AND P2, PT, R161, UR15, !P0 ;  /* 0x0000000fa1007c0c */ /* 0x000fe4000c741270 */
[----:B------:R-:W-:Y:S01]  /*6b10*/  ISETP.LT.AND P1, PT, R160, UR15, !P0 ;  /* 0x0000000fa0007c0c */ /* 0x000fe2000c721270 */
[----:B------:R3:W-:Y:S01]  /*6b20*/  @P4 STG.E.U16 desc[UR20][R10.64], R12 ;  /* 0x0000000c0a004986 */ /* 0x0007e2000c101514 */
[----:B------:R-:W-:Y:S02]  /*6b30*/  ISETP.LT.AND P4, PT, R159, UR15, !P0 ;  /* 0x0000000f9f007c0c */ /* 0x000fe4000c781270 */
[----:B0-----:R-:W-:-:S02]  /*6b40*/  LEA.HI.X.SX32 R3, R18, R25, 0x1, P6 ;  /* 0x0000001912037211 */ /* 0x001fc400030f0eff */
[----:B------:R-:W-:Y:S01]  /*6b50*/  LEA R16, P6, R0, R41, 0x1 ;  /* 0x0000002900107211 */ /* 0x000fe200078c08ff */
[----:B-1----:R-:W-:-:S03]  /*6b60*/  IMAD R9, R43, 0x2, R0 ;  /* 0x000000022b097824 */ /* 0x002fc600078e0200 */
[----:B------:R-:W-:Y:S01]  /*6b70*/  LEA.HI.X.SX32 R17, R0, R25, 0x1, P6 ;  /* 0x0000001900117211 */ /* 0x000fe200030f0eff */
[----:B------:R0:W-:Y:S01]  /*6b80*/  @P3 STG.E.U16 desc[UR20][R2.64], R14 ;  /* 0x0000000e02003986 */ /* 0x0001e2000c101514 */
[----:B------:R-:W-:Y:S01]  /*6b90*/  PRMT R13, R15, 0x7632, R13 ;  /* 0x000076320f0d7816 */ /* 0x000fe2000000000d */
[----:B------:R-:W-:Y:S01]  /*6ba0*/  IMAD R0, R43, 0x2, R9 ;  /* 0x000000022b007824 */ /* 0x000fe200078e0209 */
[C---:B------:R-:W-:Y:S02]  /*6bb0*/  LEA R8, P6, R9.reuse, R41, 0x1 ;  /* 0x0000002909087211 */ /* 0x040fe400078c08ff */
[----:B---3--:R-:W-:Y:S02]  /*6bc0*/  PRMT R11, R14, 0x7632, R11 ;  /* 0x000076320e0b7816 */ /* 0x008fe4000000000b */
[----:B------:R-:W-:Y:S02]  /*6bd0*/  LEA.HI.X.SX32 R9, R9, R25, 0x1, P6 ;  /* 0x0000001909097211 */ /* 0x000fe400030f0eff */
[----:B------:R-:W-:Y:S01]  /*6be0*/  LEA R10, P6, R0, R41, 0x1 ;  /* 0x00000029000a7211 */ /* 0x000fe200078c08ff */
[----:B------:R1:W-:Y:S01]  /*6bf0*/  @P5 STG.E.U16 desc[UR20][R16.64], R11 ;  /* 0x0000000b10005986 */ /* 0x0003e2000c101514 */
[----:B------:R-:W-:Y:S01]  /*6c00*/  ISETP.LT.AND P3, PT, R158, UR15, !P0 ;  /* 0x0000000f9e007c0c */ /* 0x000fe2000c761270 */
[----:B0-----:R-:W-:Y:S01]  /*6c10*/  IMAD R3, R43, 0x2, R0 ;  /* 0x000000022b037824 */ /* 0x001fe200078e0200 */
[----:B------:R-:W-:Y:S01]  /*6c20*/  ISETP.LT.AND P5, PT, R157, UR15, !P0 ;  /* 0x0000000f9d007c0c */ /* 0x000fe2000c7a1270 */
[----:B------:R-:W-:Y:S01]  /*6c30*/  @P2 STG.E.U16 desc[UR20][R8.64], R15 ;  /* 0x0000000f08002986 */ /* 0x000fe2000c101514 */
[----:B------:R-:W-:-:S02]  /*6c40*/  ISETP.LT.AND P2, PT, R156, UR15, !P0 ;  /* 0x0000000f9c007c0c */ /* 0x000fc4000c741270 */
[----:B-1----:R-:W-:Y:S01]  /*6c50*/  LEA.HI.X.SX32 R11, R0, R25, 0x1, P6 ;  /* 0x00000019000b7211 */ /* 0x002fe200030f0eff */
[----:B------:R-:W-:Y:S01]  /*6c60*/  IMAD R0, R43, 0x2, R3 ;  /* 0x000000022b007824 */ /* 0x000fe200078e0203 */
[----:B------:R-:W-:-:S03]  /*6c70*/  LEA R2, P6, R3, R41, 0x1 ;  /* 0x0000002903027211 */ /* 0x000fc600078c08ff */
[----:B------:R-:W-:Y:S01]  /*6c80*/  IMAD R14, R43, 0x2, R0 ;  /* 0x000000022b0e7824 */ /* 0x000fe200078e0200 */
[----:B------:R-:W-:Y:S01]  /*6c90*/  LEA.HI.X.SX32 R3, R3, R25, 0x1, P6 ;  /* 0x0000001903037211 */ /* 0x000fe200030f0eff */
[----:B------:R0:W-:Y:S01]  /*6ca0*/  @P1 STG.E.U16 desc[UR20][R10.64], R13 ;  /* 0x0000000d0a001986 */ /* 0x0001e2000c101514 */
[----:B------:R-:W-:Y:S02]  /*6cb0*/  LEA R12, P6, R0, R41, 0x1 ;  /* 0x00000029000c7211 */ /* 0x000fe400078c08ff */
[----:B------:R-:W-:Y:S01]  /*6cc0*/  ISETP.LT.AND P1, PT, R155, UR15, !P0 ;  /* 0x0000000f9b007c0c */ /* 0x000fe2000c721270 */
[----:B------:R1:W-:Y:S01]  /*6cd0*/  @P4 STG.E.U16 desc[UR20][R2.64], R4 ;  /* 0x0000000402004986 */ /* 0x0003e2000c101514 */
[----:B------:R-:W-:Y:S02]  /*6ce0*/  ISETP.LT.AND P4, PT, R154, UR15, !P0 ;  /* 0x0000000f9a007c0c */ /* 0x000fe4000c781270 */
[----:B0-----:R-:W-:Y:S01]  /*6cf0*/  LEA.HI.X.SX32 R13, R0, R25, 0x1, P6 ;  /* 0x00000019000d7211 */ /* 0x001fe200030f0eff */
[----:B------:R-:W-:Y:S01]  /*6d00*/  IMAD R0, R43, 0x2, R14 ;  /* 0x000000022b007824 */ /* 0x000fe200078e020e */
[----:B------:R-:W-:-:S02]  /*6d10*/  LEA R8, P6, R14, R41, 0x1 ;  /* 0x000000290e087211 */ /* 0x000fc400078c08ff */
[----:B-1----:R-:W-:Y:S02]  /*6d20*/  PRMT R3, R4, 0x7632, R3 ;  /* 0x0000763204037816 */ /* 0x002fe40000000003 */
[----:B------:R-:W-:Y:S01]  /*6d30*/  LEA.HI.X.SX32 R9, R14, R25, 0x1, P6 ;  /* 0x000000190e097211 */ /* 0x000fe200030f0eff */
[----:B------:R-:W-:Y:S01]  /*6d40*/  IMAD R14, R43, 0x2, R0 ;  /* 0x000000022b0e7824 */ /* 0x000fe200078e0200 */
[C---:B------:R-:W-:Y:S01]  /*6d50*/  LEA R10, P6, R0.reuse, R41, 0x1 ;  /* 0x00000029000a7211 */ /* 0x040fe200078c08ff */
[----:B------:R0:W-:Y:S01]  /*6d60*/  @P3 STG.E.U16 desc[UR20][R12.64], R3 ;  /* 0x000000030c003986 */ /* 0x0001e2000c101514 */
[----:B------:R-:W-:Y:S02]  /*6d70*/  ISETP.LT.AND P3, PT, R153, UR15, !P0 ;  /* 0x0000000f99007c0c */ /* 0x000fe4000c761270 */
[----:B------:R-:W-:Y:S01]  /*6d80*/  LEA.HI.X.SX32 R11, R0, R25, 0x1, P6 ;  /* 0x00000019000b7211 */ /* 0x000fe200030f0eff */
[----:B------:R1:W-:Y:S01]  /*6d90*/  @P5 STG.E.U16 desc[UR20][R8.64], R5 ;  /* 0x0000000508005986 */ /* 0x0003e2000c101514 */
[----:B------:R-:W-:Y:S01]  /*6da0*/  LEA R2, P5, R14, R41, 0x1 ;  /* 0x000000290e027211 */ /* 0x000fe200078a08ff */
[----:B------:R-:W-:Y:S01]  /*6db0*/  IMAD R0, R43, 0x2, R14 ;  /* 0x000000022b007824 */ /* 0x000fe200078e020e */
[----:B------:R-:W-:-:S02]  /*6dc0*/  ISETP.LT.AND P6, PT, R152, UR15, !P0 ;  /* 0x0000000f98007c0c */ /* 0x000fc4000c7c1270 */
[----:B0-----:R-:W-:Y:S02]  /*6dd0*/  LEA.HI.X.SX32 R3, R14, R25, 0x1, P5 ;  /* 0x000000190e037211 */ /* 0x001fe400028f0eff */
[C---:B------:R-:W-:Y:S02]  /*6de0*/  LEA R12, P5, R0.reuse, R41, 0x1 ;  /* 0x00000029000c7211 */ /* 0x040fe400078a08ff */
[----:B-1----:R-:W-:Y:S01]  /*6df0*/  PRMT R9, R5, 0x7632, R9 ;  /* 0x0000763205097816 */ /* 0x002fe20000000009 */
[----:B------:R-:W-:Y:S01]  /*6e00*/  IMAD R5, R43, 0x2, R0 ;  /* 0x000000022b057824 */ /* 0x000fe200078e0200 */
[----:B------:R-:W-:-:S03]  /*6e10*/  LEA.HI.X.SX32 R13, R0, R25, 0x1, P5 ;  /* 0x00000019000d7211 */ /* 0x000fc600028f0eff */
[----:B------:R0:W-:Y:S01]  /*6e20*/  @P2 STG.E.U16 desc[UR20][R10.64], R9 ;  /* 0x000000090a002986 */ /* 0x0001e2000c101514 */
[----:B------:R-:W-:Y:S01]  /*6e30*/  IMAD R0, R43, 0x2, R5 ;  /* 0x000000022b007824 */ /* 0x000fe200078e0205 */
[----:B------:R-:W-:Y:S02]  /*6e40*/  LEA R4, P5, R5, R41, 0x1 ;  /* 0x0000002905047211 */ /* 0x000fe400078a08ff */
[----:B------:R1:W-:Y:S01]  /*6e50*/  @P1 STG.E.U16 desc[UR20][R2.64], R6 ;  /* 0x0000000602001986 */ /* 0x0003e2000c101514 */
[----:B------:R-:W-:Y:S02]  /*6e60*/  ISETP.LT.AND P2, PT, R151, UR15, !P0 ;  /* 0x0000000f97007c0c */ /* 0x000fe4000c741270 */
[----:B------:R-:W-:Y:S02]  /*6e70*/  LEA.HI.X.SX32 R5, R5, R25, 0x1, P5 ;  /* 0x0000001905057211 */ /* 0x000fe400028f0eff */
[----:B------:R-:W-:Y:S02]  /*6e80*/  ISETP.LT.AND P1, PT, R150, UR15, !P0 ;  /* 0x0000000f96007c0c */ /* 0x000fe4000c721270 */
[----:B------:R-:W-:-:S02]  /*6e90*/  ISETP.LT.AND P5, PT, R149, UR15, !P0 ;  /* 0x0000000f95007c0c */ /* 0x000fc4000c7a1270 */
[----:B0-----:R-:W-:Y:S01]  /*6ea0*/  PRMT R11, R6, 0x7632, R11 ;  /* 0x00007632060b7816 */ /* 0x001fe2000000000b */
[----:B-1----:R-:W-:Y:S01]  /*6eb0*/  IMAD R3, R43, 0x2, R0 ;  /* 0x000000022b037824 */ /* 0x002fe200078e0200 */
[----:B------:R-:W-:-:S03]  /*6ec0*/  PRMT R6, R7, 0x7632, R6 ;  /* 0x0000763207067816 */ /* 0x000fc60000000006 */
[----:B------:R0:W-:Y:S01]  /*6ed0*/  @P4 STG.E.U16 desc[UR20][R12.64], R11 ;  /* 0x0000000b0c004986 */ /* 0x0001e2000c101514 */
[----:B------:R-:W-:-:S03]  /*6ee0*/  LEA R8, P4, R0, R41, 0x1 ;  /* 0x0000002900087211 */ /* 0x000fc600078808ff */
[----:B------:R2:W-:Y:S01]  /*6ef0*/  @P3 STG.E.U16 desc[UR20][R4.64], R7 ;  /* 0x0000000704003986 */ /* 0x0005e2000c101514 */
[----:B------:R-:W-:Y:S01]  /*6f00*/  LEA.HI.X.SX32 R9, R0, R25, 0x1, P4 ;  /* 0x0000001900097211 */ /* 0x000fe200020f0eff */
[----:B------:R-:W-:Y:S01]  /*6f10*/  IMAD R0, R43, 0x2, R3 ;  /* 0x000000022b007824 */ /* 0x000fe200078e0203 */
[-C--:B------:R-:W-:Y:S02]  /*6f20*/  LEA R2, P3, R3, R41.reuse, 0x1 ;  /* 0x0000002903027211 */ /* 0x080fe400078608ff */
[----:B------:R-:W-:Y:S01]  /*6f30*/  ISETP.LT.AND P4, PT, R147, UR15, !P0 ;  /* 0x0000000f93007c0c */ /* 0x000fe2000c781270 */
[----:B------:R1:W-:Y:S01]  /*6f40*/  @P6 STG.E.U16 desc[UR20][R8.64], R6 ;  /* 0x0000000608006986 */ /* 0x0003e2000c101514 */
[C---:B------:R-:W-:Y:S01]  /*6f50*/  LEA R10, P6, R0.reuse, R41, 0x1 ;  /* 0x00000029000a7211 */ /* 0x040fe200078c08ff */
[----:B0-----:R-:W-:Y:S01]  /*6f60*/  IMAD R12, R43, 0x2, R0 ;  /* 0x000000022b0c7824 */ /* 0x001fe200078e0200 */
[-C--:B------:R-:W-:Y:S02]  /*6f70*/  LEA.HI.X.SX32 R3, R3, R25.reuse, 0x1, P3 ;  /* 0x0000001903037211 */ /* 0x080fe400018f0eff */
[----:B------:R-:W-:Y:S01]  /*6f80*/  LEA.HI.X.SX32 R11, R0, R25, 0x1, P6 ;  /* 0x00000019000b7211 */ /* 0x000fe200030f0eff */
[C---:B------:R-:W-:Y:S01]  /*6f90*/  IMAD R0, R43.reuse, 0x2, R12 ;  /* 0x000000022b007824 */ /* 0x040fe200078e020c */
[----:B--2---:R-:W-:Y:S01]  /*6fa0*/  PRMT R5, R96, 0x7632, R5 ;  /* 0x0000763260057816 */ /* 0x004fe20000000005 */
[----:B------:R-:W-:Y:S01]  /*6fb0*/  @P2 STG.E.U16 desc[UR20][R2.64], R96 ;  /* 0x0000006002002986 */ /* 0x000fe2000c101514 */
[----:B------:R-:W-:Y:S01]  /*6fc0*/  ISETP.LT.AND P3, PT, R146, UR15, !P0 ;  /* 0x0000000f92007c0c */ /* 0x000fe2000c761270 */
[----:B------:R-:W-:-:S02]  /*6fd0*/  IMAD R13, R43, 0x2, R0 ;  /* 0x000000022b0d7824 */ /* 0x000fc400078e0200 */
[----:B------:R0:W-:Y:S01]  /*6fe0*/  @P1 STG.E.U16 desc[UR20][R10.64], R5 ;  /* 0x000000050a001986 */ /* 0x0001e2000c101514 */
[-C--:B------:R-:W-:Y:S01]  /*6ff0*/  LEA R4, P1, R12, R41.reuse, 0x1 ;  /* 0x000000290c047211 */ /* 0x080fe200078208ff */
[----:B------:R-:W-:Y:S01]  /*7000*/  IMAD R14, R43, 0x2, R13 ;  /* 0x000000022b0e7824 */ /* 0x000fe200078e020d */
[CC--:B-1----:R-:W-:Y:S02]  /*7010*/  LEA R6, P2, R0.reuse, R41.reuse, 0x1 ;  /* 0x0000002900067211 */ /* 0x0c2fe400078408ff */
[----:B------:R-:W-:Y:S01]  /*7020*/  LEA R8, P6, R13, R41, 0x1 ;  /* 0x000000290d087211 */ /* 0x000fe200078c08ff */
[----:B------:R-:W-:Y:S01]  /*7030*/  IMAD R15, R43, 0x2, R14 ;  /* 0x000000022b0f7824 */ /* 0x000fe200078e020e */
[-C--:B------:R-:W-:Y:S02]  /*7040*/  LEA.HI.X.SX32 R7, R0, R25.reuse, 0x1, P2 ;  /* 0x0000001900077211 */ /* 0x080fe400010f0eff */
[----:B------:R-:W-:Y:S01]  /*7050*/  LEA.HI.X.SX32 R9, R13, R25, 0x1, P6 ;  /* 0x000000190d097211 */ /* 0x000fe200030f0eff */
[----:B------:R-:W-:Y:S01]  /*7060*/  IMAD R0, R43, 0x2, R15 ;  /* 0x000000022b007824 */ /* 0x000fe200078e020f */
[----:B------:R-:W-:-:S02]  /*7070*/  ISETP.LT.AND P2, PT, R145, UR15, !P0 ;  /* 0x0000000f91007c0c */ /* 0x000fc4000c741270 */
[----:B0-----:R-:W-:Y:S02]  /*7080*/  LEA.HI.X.SX32 R5, R12, R25, 0x1, P1 ;  /* 0x000000190c057211 */ /* 0x001fe400008f0eff */
[CC--:B------:R-:W-:Y:S02]  /*7090*/  LEA R2, P1, R14.reuse, R41.reuse, 0x1 ;  /* 0x000000290e027211 */ /* 0x0c0fe400078208ff */
[C---:B------:R-:W-:Y:S01]  /*70a0*/  LEA R12, P6, R15.reuse, R41, 0x1 ;  /* 0x000000290f0c7211 */ /* 0x040fe200078c08ff */
[----:B------:R0:W-:Y:S01]  /*70b0*/  @P5 STG.E.U16 desc[UR20][R4.64], R97 ;  /* 0x0000006104005986 */ /* 0x0001e2000c101514 */
[-C--:B------:R-:W-:Y:S02]  /*70c0*/  LEA.HI.X.SX32 R3, R14, R25.reuse, 0x1, P1 ;  /* 0x000000190e037211 */ /* 0x080fe400008f0eff */
[----:B------:R-:W-:Y:S02]  /*70d0*/  ISETP.LT.AND P1, PT, R144, UR15, !P0 ;  /* 0x0000000f90007c0c */ /* 0x000fe4000c721270 */
[----:B------:R-:W-:-:S02]  /*70e0*/  LEA.HI.X.SX32 R13, R15, R25, 0x1, P6 ;  /* 0x000000190f0d7211 */ /* 0x000fc400030f0eff */
[----:B------:R-:W-:Y:S02]  /*70f0*/  ISETP.LT.AND P0, PT, R148, UR15, !P0 ;  /* 0x0000000f94007c0c */ /* 0x000fe4000c701270 */
[C---:B------:R-:W-:Y:S02]  /*7100*/  LEA R10, P6, R0.reuse, R41, 0x1 ;  /* 0x00000029000a7211 */ /* 0x040fe400078c08ff */
[----:B------:R-:W-:Y:S02]  /*7110*/  PRMT R14, R97, 0x7632, R14 ;  /* 0x00007632610e7816 */ /* 0x000fe4000000000e */
[----:B------:R-:W-:Y:S02]  /*7120*/  LEA.HI.X.SX32 R11, R0, R25, 0x1, P6 ;  /* 0x00000019000b7211 */ /* 0x000fe400030f0eff */
[----:B------:R-:W-:Y:S01]  /*7130*/  PRMT R0, R98, 0x7632, R0 ;  /* 0x0000763262007816 */ /* 0x000fe20000000000 */
[----:B------:R1:W-:Y:S01]  /*7140*/  @P4 STG.E.U16 desc[UR20][R6.64], R14 ;  /* 0x0000000e06004986 */ /* 0x0003e2000c101514 */
[----:B0-----:R-:W-:-:S03]  /*7150*/  PRMT R5, R99, 0x7632, R5 ;  /* 0x0000763263057816 */ /* 0x001fc60000000005 */
[----:B------:R1:W-:Y:S04]  /*7160*/  @P3 STG.E.U16 desc[UR20][R8.64], R98 ;  /* 0x0000006208003986 */ /* 0x0003e8000c101514 */
[----:B------:R1:W-:Y:S04]  /*7170*/  @P2 STG.E.U16 desc[UR20][R2.64], R0 ;  /* 0x0000000002002986 */ /* 0x0003e8000c101514 */
[----:B------:R1:W-:Y:S04]  /*7180*/  @P1 STG.E.U16 desc[UR20][R12.64], R99 ;  /* 0x000000630c001986 */ /* 0x0003e8000c101514 */
[----:B------:R1:W-:Y:S01]  /*7190*/  @P0 STG.E.U16 desc[UR20][R10.64], R5 ;  /* 0x000000050a000986 */ /* 0x0003e2000c101514 */
[----:B------:R-:W-:Y:S06]  /*71a0*/  BAR.SYNC.DEFER_BLOCKING 0x0 ;  /* 0x0000000000007b1d */ /* 0x000fec0000010000 */
[----:B------:R-:W-:Y:S05]  /*71b0*/  BRA.U UP0, `(.L_x_13) ;  /* 0x0000000100a07547 */ /* 0x000fea000b800000 */
[----:B------:R-:W0:Y:S01]  /*71c0*/  S2UR UR5, SR_CgaCtaId ;  /* 0x00000000000579c3 */ /* 0x000e220000008800 */
[----:B------:R-:W-:Y:S01]  /*71d0*/  NOP ;  /* 0x0000000000007918 */ /* 0x000fe20000000000 */
[----:B------:R-:W-:Y:S01]  /*71e0*/  UMOV UR4, 0x50 ;  /* 0x0000005000047882 */ /* 0x000fe20000000000 */
[----:B-1----:R-:W-:Y:S02]  /*71f0*/  IMAD.U32 R0, RZ, RZ, UR8 ;  /* 0x00000008ff007e24 */ /* 0x002fe4000f8e00ff */
[----:B------:R-:W-:Y:S02]  /*7200*/  IMAD.MOV.U32 R3, RZ, RZ, 0x3 ;  /* 0x00000003ff037424 */ /* 0x000fe400078e00ff */
[----:B------:R-:W-:Y:S01]  /*7210*/  IMAD.MOV.U32 R7, RZ, RZ, 0x1 ;  /* 0x00000001ff077424 */ /* 0x000fe200078e00ff */
[----:B------:R-:W-:-:S04]  /*7220*/  LOP3.LUT R0, R0, 0xffff, RZ, 0xc0, !PT ;  /* 0x0000ffff00007812 */ /* 0x000fc800078ec0ff */
[----:B------:R-:W-:-:S05]  /*7230*/  SHF.R.U32.HI R0, RZ, 0x5, R0 ;  /* 0x00000005ff007819 */ /* 0x000fca0000011600 */
[----:B------:R-:W-:Y:S01]  /*7240*/  VIADD R2, R0, 0x10 ;  /* 0x0000001000027836 */ /* 0x000fe20000000000 */
[----:B------:R-:W-:Y:S01]  /*7250*/  SHF.L.U32 R0, R3, R0, RZ ;  /* 0x0000000003007219 */ /* 0x000fe200000006ff */
[----:B0-----:R-:W-:-:S03]  /*7260*/  ULEA UR6, UR5, UR4, 0x18 ;  /* 0x0000000405067291 */ /* 0x001fc6000f8ec0ff */
[----:B------:R-:W-:-:S04]  /*7270*/  SHF.L.U32 R3, R7, R2, RZ ;  /* 0x0000000207037219 */ /* 0x000fc800000006ff */
[----:B------:R-:W-:Y:S02]  /*7280*/  LOP3.LUT R0, R3, R0, RZ, 0xfc, !PT ;  /* 0x0000000003007212 */ /* 0x000fe400078efcff */
[----:B------:R-:W0:Y:S02]  /*7290*/  LDS R5, [UR6] ;  /* 0x00000006ff057984 */ /* 0x000e240008000800 */
[C---:B------:R-:W-:Y:S02]  /*72a0*/  LOP3.LUT R2, R0.reuse, 0xffff, RZ, 0xc0, !PT ;  /* 0x0000ffff00027812 */ /* 0x040fe400078ec0ff */
[----:B0-----:R-:W-:-:S04]  /*72b0*/  LOP3.LUT R3, R0, 0xffff, R5, 0x80, !PT ;  /* 0x0000ffff00037812 */ /* 0x001fc800078e8005 */
[----:B------:R-:W-:-:S13]  /*72c0*/  ISETP.NE.AND P0, PT, R3, R2, PT ;  /* 0x000000020300720c */ /* 0x000fda0003f05270 */
[----:B------:R-:W-:Y:S05]  /*72d0*/  @P0 BRA `(.L_x_14) ;  /* 0x0000000000500947 */ /* 0x000fea0003800000 */
[----:B------:R-:W-:Y:S02]  /*72e0*/  SHF.R.U32.HI R5, RZ, 0x10, R5 ;  /* 0x00000010ff057819 */ /* 0x000fe40000011605 */
[----:B------:R-:W-:-:S04]  /*72f0*/  SHF.R.U32.HI R2, RZ, 0x10, R0 ;  /* 0x00000010ff027819 */ /* 0x000fc80000011600 */
[----:B------:R-:W-:-:S04]  /*7300*/  LOP3.LUT R5, R5, R2, RZ, 0xc0, !PT ;  /* 0x0000000205057212 */ /* 0x000fc800078ec0ff */
[----:B------:R-:W-:-:S13]  /*7310*/  ISETP.NE.AND P0, PT, R5, R2, PT ;  /* 0x000000020500720c */ /* 0x000fda0003f05270 */
[----:B------:R-:W-:Y:S05]  /*7320*/  @P0 BRA `(.L_x_15) ;  /* 0x0000000000300947 */ /* 0x000fea0003800000 */
[----:B------:R-:W-:Y:S01]  /*7330*/  R2UR UR4, R0 ;  /* 0x00000000000472ca */ /* 0x000fe200000e0000 */
[----:B------:R-:W-:Y:S01]  /*7340*/  VOTEU.ANY UR5, UPT, PT ;  /* 0x0000000000057886 */ /* 0x000fe200038e0100 */
[----:B------:R-:W0:Y:S01]  /*7350*/  S2R R0, SR_LANEID ;  /* 0x0000000000007919 */ /* 0x000e220000000000 */
[----:B------:R-:W-:-:S10]  /*7360*/  UFLO.U32 UR5, UR5 ;  /* 0x00000005000572bd */ /* 0x000fd400080e0000 */
[----:B------:R-:W-:-:S06]  /*7370*/  ULOP3.LUT UR4, URZ, UR4, URZ, 0x33, !UPT ;  /* 0x00000004ff047292 */ /* 0x000fcc000f8e33ff */
[----:B------:R-:W-:-:S04]  /*7380*/  IMAD.U32 R2, RZ, RZ, UR4 ;  /* 0x00000004ff027e24 */ /* 0x000fc8000f8e00ff */
[----:B------:R-:W1:Y:S02]  /*7390*/  REDUX UR7, R2 ;  /* 0x00000000020773c4 */ /* 0x000e640000000000 */
[----:B------:R2:W-:Y:S01]  /*73a0*/  UTCATOMSWS.AND URZ, UR4 ;  /* 0x0000000400ff79e3 */ /* 0x0005e20008000000 */
[----:B0-----:R-:W-:Y:S01]  /*73b0*/  ISETP.EQ.U32.AND P0, PT, R0, UR5, PT ;  /* 0x0000000500007c0c */ /* 0x001fe2000bf02070 */
[----:B-1----:R-:W-:-:S12]  /*73c0*/  IMAD.U32 R0, RZ, RZ, UR7 ;  /* 0x00000007ff007e24 */ /* 0x002fd8000f8e00ff */
[----:B------:R2:W-:Y:S01]  /*73d0*/  @P0 ATOMS.AND RZ, [UR6], R0 ;  /* 0x00000000ffff098c */ /* 0x0005e2000a800006 */
[----:B------:R-:W-:Y:S05]  /*73e0*/  BRA `(.L_x_13) ;  /* 0x0000000000147947 */ /* 0x000fea0003800000 */
.L_x_15:
[----:B------:R-:W-:-:S07]  /*73f0*/  MOV R2, 0x7410 ;  /* 0x0000741000027802 */ /* 0x000fce0000000f00 */
[----:B------:R-:W-:Y:S05]  /*7400*/  CALL.REL.NOINC `($__internal_0_$__cuda_sm10x_tcgen05_guardrail_trap_col_being_dealloced_not_returned_by_alloc) ;  /* 0x00000000002c7944 */ /* 0x000fea0003c00000 */
[----:B------:R-:W-:Y:S05]  /*7410*/  BRA `(.L_x_13) ;  /* 0x0000000000087947 */ /* 0x000fea0003800000 */
.L_x_14:
[----:B------:R-:W-:-:S07]  /*7420*/  MOV R2, 0x7440 ;  /* 0x0000744000027802 */ /* 0x000fce0000000f00 */
[----:B------:R-:W-:Y:S05]  /*7430*/  CALL.REL.NOINC `($__internal_2_$__cuda_sm10x_tcgen05_guardrail_trap_unallocated_columns_being_dealloced) ;  /* 0x0000000000387944 */ /* 0x000fea0003c00000 */
.L_x_13:
[----:B------:R-:W-:Y:S01]  /*7440*/  NOP ;  /* 0x0000000000007918 */ /* 0x000fe20000000000 */
[----:B--2---:R-:W-:Y:S05]  /*7450*/  EXIT ;  /* 0x000000000000794d */ /* 0x004fea0003800000 */
.L_x_8:
[----:B------:R-:W0:Y:S02]  /*7460*/  SYNCS.PHASECHK.TRANS64.TRYWAIT P2, [UR11], R136 ;  /* 0x00000088ff0075a7 */ /* 0x000e24000804110b */
[----:B0-----:R-:W-:Y:S05]  /*7470*/  @!P2 BRA `(.L_x_8) ;  /* 0xfffffffc00f8a947 */ /* 0x001fea000383ffff */
[----:B------:R-:W-:Y:S05]  /*7480*/  BRA `(.L_x_16) ;  /* 0xffffffd800907947 */ /* 0x000fea000383ffff */
.L_x_12:
[----:B------:R-:W1:Y:S02]  /*7490*/  SYNCS.PHASECHK.TRANS64.TRYWAIT P0, [UR11], R2 ;  /* 0x00000002ff0075a7 */ /* 0x000e64000800110b */
[----:B-1----:R-:W-:Y:S05]  /*74a0*/  @!P0 BRA `(.L_x_12) ;  /* 0xfffffffc00f88947 */ /* 0x002fea000383ffff */
[----:B------:R-:W-:Y:S05]  /*74b0*/  BRA `(.L_x_11) ;  /* 0xffffffec00ac7947 */ /* 0x000fea000383ffff */
        .weak           $__internal_0_$__cuda_sm10x_tcgen05_guardrail_trap_col_being_dealloced_not_returned_by_alloc
        .type           $__internal_0_$__cuda_sm10x_tcgen05_guardrail_trap_col_being_dealloced_not_returned_by_alloc,@function
        .size           $__internal_0_$__cuda_sm10x_tcgen05_guardrail_trap_col_being_dealloced_not_returned_by_alloc,($__internal_1_$__cuda_sm10x_tcgen05_guardrail_trap_phase_invalid_during_alloc - $__internal_0_$__cuda_sm10x_tcgen05_guardrail_trap_col_being_dealloced_not_returned_by_alloc)
$__internal_0_$__cuda_sm10x_tcgen05_guardrail_trap_col_being_dealloced_not_returned_by_alloc:
[----:B------:R-:W-:Y:S05]  /*74c0*/  BPT.TRAP 0x1 ;  /* 0x000000040000795c */ /* 0x000fea0000300000 */
[----:B------:R-:W-:-:S04]  /*74d0*/  IMAD.MOV.U32 R3, RZ, RZ, 0x0 ;  /* 0x00000000ff037424 */ /* 0x000fc800078e00ff */
[----:B------:R-:W-:Y:S05]  /*74e0*/  RET.REL.NODEC R2 `(matmul_kernel) ;  /* 0xffffff8802c47950 */ /* 0x000fea0003c3ffff */
        .weak           $__internal_1_$__cuda_sm10x_tcgen05_guardrail_trap_phase_invalid_during_alloc
        .type           $__internal_1_$__cuda_sm10x_tcgen05_guardrail_trap_phase_invalid_during_alloc,@function
        .size           $__internal_1_$__cuda_sm10x_tcgen05_guardrail_trap_phase_invalid_during_alloc,($__internal_2_$__cuda_sm10x_tcgen05_guardrail_trap_unallocated_columns_being_dealloced - $__internal_1_$__cuda_sm10x_tcgen05_guardrail_trap_phase_invalid_during_alloc)
$__internal_1_$__cuda_sm10x_tcgen05_guardrail_trap_phase_invalid_during_alloc:
[----:B------:R-:W-:Y:S05]  /*74f0*/  BPT.TRAP 0x1 ;  /* 0x000000040000795c */ /* 0x000fea0000300000 */
[----:B------:R-:W-:-:S04]  /*7500*/  IMAD.MOV.U32 R3, RZ, RZ, 0x0 ;  /* 0x00000000ff037424 */ /* 0x000fc800078e00ff */
[----:B------:R-:W-:Y:S05]  /*7510*/  RET.REL.NODEC R2 `(matmul_kernel) ;  /* 0xffffff8802b87950 */ /* 0x000fea0003c3ffff */
        .weak           $__internal_2_$__cuda_sm10x_tcgen05_guardrail_trap_unallocated_columns_being_dealloced
        .type           $__internal_2_$__cuda_sm10x_tcgen05_guardrail_trap_unallocated_columns_being_dealloced,@function
        .size           $__internal_2_$__cuda_sm10x_tcgen05_guardrail_trap_unallocated_columns_being_dealloced,(.L_x_20 - $__internal_2_$__cuda_sm10x_tcgen05_guardrail_trap_unallocated_columns_being_dealloced)
$__internal_2_$__cuda_sm10x_tcgen05_guardrail_trap_unallocated_columns_being_dealloced:
[----:B------:R-:W-:Y:S05]  /*7520*/  BPT.TRAP 0x1 ;  /* 0x000000040000795c */ /* 0x000fea0000300000 */
[----:B------:R-:W-:-:S04]  /*7530*/  IMAD.MOV.U32 R3, RZ, RZ, 0x0 ;  /* 0x00000000ff037424 */ /* 0x000fc800078e00ff */
[----:B------:R-:W-:Y:S05]  /*7540*/  RET.REL.NODEC R2 `(matmul_kernel) ;  /* 0xffffff8802ac7950 */ /* 0x000fea0003c3ffff */
.L_x_17:
[----:B------:R-:W-:-:S00]  /*7550*/  BRA `(.L_x_17) ;  /* 0xfffffffc00fc7947 */ /* 0x000fc0000383ffff */
[----:B------:R-:W-:-:S00]  /*7560*/  NOP ;  /* 0x0000000000007918 */ /* 0x000fc00000000000 */
        /* <DEDUP_REMOVED lines=9> */
.L_x_20:


//--------------------- .nv.shared.matmul_kernel  --------------------------
	.section	.nv.shared.matmul_kernel,"aw",@nobits
	.sectionflags	@""
	.align	16
	.zero		1024


//--------------------- .nv.shared.reserved.0     --------------------------
	.section	.nv.shared.reserved.0,"aw",@nobits
	.align	8
	.weak		__nv_reservedSMEM_offset_0_alias
	.size		__nv_reservedSMEM_offset_0_alias, 0, 64
	.other		__nv_reservedSMEM_offset_0_alias,@"STO_CUDA_RESERVED_SHARED STV_DEFAULT"
__nv_reservedSMEM_offset_0_alias:
	.zero		0
.nv.shared.reserved.0:
	.zero		64
	.weak		__nv_reservedSMEM_allocation_phase
	.type		__nv_reservedSMEM_allocation_phase,@object
	.size		__nv_reservedSMEM_allocation_phase,(.L_0 - __nv_reservedSMEM_allocation_phase)
__nv_reservedSMEM_allocation_phase:
	.zero		1
.L_0:
	.zero		7
	.weak		__nv_reservedSMEM_devtool_atexit_pc
	.type		__nv_reservedSMEM_devtool_atexit_pc,@object
	.size		__nv_reservedSMEM_devtool_atexit_pc,(__nv_reservedSMEM_allocation_mask - __nv_reservedSMEM_devtool_atexit_pc)
__nv_reservedSMEM_devtool_atexit_pc:
	.zero		8
	.weak		__nv_reservedSMEM_allocation_mask
	.type		__nv_reservedSMEM_allocation_mask,@object
	.size		__nv_reservedSMEM_allocation_mask,(.L_2 - __nv_reservedSMEM_allocation_mask)
__nv_reservedSMEM_allocation_mask:
	.zero		4
.L_2:


//--------------------- .nv.constant0.matmul_kernel --------------------------
	.section	.nv.constant0.matmul_kernel,"a",@progbits
	.sectionflags	@""
	.align	4
.nv.constant0.matmul_kernel:
	.zero		976


//--------------------- SYMBOLS --------------------------

	.type		.nv.reservedSmem.offset0,@object
	.size		.nv.reservedSmem.offset0,0x4
	.type		.nv.reservedSmem.cap,@object
	.size		.nv.reservedSmem.cap,0x4
